//
// Generated by NVIDIA NVVM Compiler
//
// Compiler Build ID: CL-36424714
// Cuda compilation tools, release 13.0, V13.0.88
// Based on NVVM 20.0.0
//

.version 9.0
.target sm_100
.address_size 64

	// .globl	_Z26MatrixVectorMultiplicationPfS_S_ii

.visible .entry _Z26MatrixVectorMultiplicationPfS_S_ii(
	.param .u64 .ptr .align 1 _Z26MatrixVectorMultiplicationPfS_S_ii_param_0,
	.param .u64 .ptr .align 1 _Z26MatrixVectorMultiplicationPfS_S_ii_param_1,
	.param .u64 .ptr .align 1 _Z26MatrixVectorMultiplicationPfS_S_ii_param_2,
	.param .u32 _Z26MatrixVectorMultiplicationPfS_S_ii_param_3,
	.param .u32 _Z26MatrixVectorMultiplicationPfS_S_ii_param_4
)
{
	.reg .pred 	%p<14>;
	.reg .b32 	%r<51>;
	.reg .b32 	%f<115>;
	.reg .b64 	%rd<30>;

	ld.param.u64 	%rd10, [_Z26MatrixVectorMultiplicationPfS_S_ii_param_0];
	ld.param.u64 	%rd11, [_Z26MatrixVectorMultiplicationPfS_S_ii_param_1];
	ld.param.u64 	%rd12, [_Z26MatrixVectorMultiplicationPfS_S_ii_param_2];
	ld.param.u32 	%r28, [_Z26MatrixVectorMultiplicationPfS_S_ii_param_3];
	ld.param.u32 	%r29, [_Z26MatrixVectorMultiplicationPfS_S_ii_param_4];
	cvta.to.global.u64 	%rd1, %rd11;
	cvta.to.global.u64 	%rd2, %rd10;
	cvta.to.global.u64 	%rd3, %rd12;
	mov.u32 	%r1, %tid.x;
	mov.u32 	%r2, %tid.y;
	mad.lo.s32 	%r42, %r1, %r29, %r2;
	setp.ge.s32 	%p1, %r42, %r28;
	@%p1 bra 	$L__BB0_19;
	setp.gt.s32 	%p2, %r28, 0;
	@%p2 bra 	$L__BB0_4;
	mov.b32 	%r50, 0;
$L__BB0_3:
	mul.wide.s32 	%rd13, %r42, 4;
	add.s64 	%rd14, %rd3, %rd13;
	mov.b32 	%r31, 0;
	st.global.u32 	[%rd14], %r31;
	add.s32 	%r26, %r50, 1;
	mad.lo.s32 	%r32, %r29, %r50, %r29;
	add.s32 	%r33, %r32, %r1;
	mad.lo.s32 	%r42, %r33, %r29, %r2;
	setp.lt.s32 	%p3, %r42, %r28;
	mov.u32 	%r50, %r26;
	@%p3 bra 	$L__BB0_3;
	bra.uni 	$L__BB0_19;
$L__BB0_4:
	and.b32  	%r4, %r28, 15;
	add.s32 	%r5, %r4, -1;
	and.b32  	%r6, %r28, 7;
	and.b32  	%r7, %r28, 2147483632;
	and.b32  	%r8, %r28, 3;
	neg.s32 	%r9, %r7;
	add.s64 	%rd4, %rd2, 32;
	mov.b32 	%r43, 0;
$L__BB0_5:
	mov.u32 	%r11, %r43;
	setp.lt.u32 	%p4, %r28, 16;
	mul.lo.s32 	%r12, %r42, %r28;
	mov.b32 	%r47, 0;
	mov.f32 	%f114, 0f00000000;
	@%p4 bra 	$L__BB0_8;
	add.s64 	%rd29, %rd1, 32;
	mov.f32 	%f114, 0f00000000;
	mov.u32 	%r44, %r12;
	mov.u32 	%r45, %r9;
$L__BB0_7:
	.pragma "nounroll";
	mul.wide.s32 	%rd15, %r44, 4;
	add.s64 	%rd16, %rd4, %rd15;
	ld.global.f32 	%f18, [%rd16+-32];
	ld.global.f32 	%f19, [%rd29+-32];
	fma.rn.f32 	%f20, %f18, %f19, %f114;
	ld.global.f32 	%f21, [%rd16+-28];
	ld.global.f32 	%f22, [%rd29+-28];
	fma.rn.f32 	%f23, %f21, %f22, %f20;
	ld.global.f32 	%f24, [%rd16+-24];
	ld.global.f32 	%f25, [%rd29+-24];
	fma.rn.f32 	%f26, %f24, %f25, %f23;
	ld.global.f32 	%f27, [%rd16+-20];
	ld.global.f32 	%f28, [%rd29+-20];
	fma.rn.f32 	%f29, %f27, %f28, %f26;
	ld.global.f32 	%f30, [%rd16+-16];
	ld.global.f32 	%f31, [%rd29+-16];
	fma.rn.f32 	%f32, %f30, %f31, %f29;
	ld.global.f32 	%f33, [%rd16+-12];
	ld.global.f32 	%f34, [%rd29+-12];
	fma.rn.f32 	%f35, %f33, %f34, %f32;
	ld.global.f32 	%f36, [%rd16+-8];
	ld.global.f32 	%f37, [%rd29+-8];
	fma.rn.f32 	%f38, %f36, %f37, %f35;
	ld.global.f32 	%f39, [%rd16+-4];
	ld.global.f32 	%f40, [%rd29+-4];
	fma.rn.f32 	%f41, %f39, %f40, %f38;
	ld.global.f32 	%f42, [%rd16];
	ld.global.f32 	%f43, [%rd29];
	fma.rn.f32 	%f44, %f42, %f43, %f41;
	ld.global.f32 	%f45, [%rd16+4];
	ld.global.f32 	%f46, [%rd29+4];
	fma.rn.f32 	%f47, %f45, %f46, %f44;
	ld.global.f32 	%f48, [%rd16+8];
	ld.global.f32 	%f49, [%rd29+8];
	fma.rn.f32 	%f50, %f48, %f49, %f47;
	ld.global.f32 	%f51, [%rd16+12];
	ld.global.f32 	%f52, [%rd29+12];
	fma.rn.f32 	%f53, %f51, %f52, %f50;
	ld.global.f32 	%f54, [%rd16+16];
	ld.global.f32 	%f55, [%rd29+16];
	fma.rn.f32 	%f56, %f54, %f55, %f53;
	ld.global.f32 	%f57, [%rd16+20];
	ld.global.f32 	%f58, [%rd29+20];
	fma.rn.f32 	%f59, %f57, %f58, %f56;
	ld.global.f32 	%f60, [%rd16+24];
	ld.global.f32 	%f61, [%rd29+24];
	fma.rn.f32 	%f62, %f60, %f61, %f59;
	ld.global.f32 	%f63, [%rd16+28];
	ld.global.f32 	%f64, [%rd29+28];
	fma.rn.f32 	%f114, %f63, %f64, %f62;
	add.s32 	%r45, %r45, 16;
	add.s32 	%r44, %r44, 16;
	add.s64 	%rd29, %rd29, 64;
	setp.ne.s32 	%p5, %r45, 0;
	mov.u32 	%r47, %r7;
	@%p5 bra 	$L__BB0_7;
$L__BB0_8:
	setp.eq.s32 	%p6, %r4, 0;
	@%p6 bra 	$L__BB0_18;
	setp.lt.u32 	%p7, %r5, 7;
	@%p7 bra 	$L__BB0_11;
	add.s32 	%r36, %r47, %r12;
	mul.wide.s32 	%rd17, %r36, 4;
	add.s64 	%rd18, %rd2, %rd17;
	ld.global.f32 	%f66, [%rd18];
	mul.wide.u32 	%rd19, %r47, 4;
	add.s64 	%rd20, %rd1, %rd19;
	ld.global.f32 	%f67, [%rd20];
	fma.rn.f32 	%f68, %f66, %f67, %f114;
	ld.global.f32 	%f69, [%rd18+4];
	ld.global.f32 	%f70, [%rd20+4];
	fma.rn.f32 	%f71, %f69, %f70, %f68;
	ld.global.f32 	%f72, [%rd18+8];
	ld.global.f32 	%f73, [%rd20+8];
	fma.rn.f32 	%f74, %f72, %f73, %f71;
	ld.global.f32 	%f75, [%rd18+12];
	ld.global.f32 	%f76, [%rd20+12];
	fma.rn.f32 	%f77, %f75, %f76, %f74;
	ld.global.f32 	%f78, [%rd18+16];
	ld.global.f32 	%f79, [%rd20+16];
	fma.rn.f32 	%f80, %f78, %f79, %f77;
	ld.global.f32 	%f81, [%rd18+20];
	ld.global.f32 	%f82, [%rd20+20];
	fma.rn.f32 	%f83, %f81, %f82, %f80;
	ld.global.f32 	%f84, [%rd18+24];
	ld.global.f32 	%f85, [%rd20+24];
	fma.rn.f32 	%f86, %f84, %f85, %f83;
	ld.global.f32 	%f87, [%rd18+28];
	ld.global.f32 	%f88, [%rd20+28];
	fma.rn.f32 	%f114, %f87, %f88, %f86;
	add.s32 	%r47, %r47, 8;
$L__BB0_11:
	setp.eq.s32 	%p8, %r6, 0;
	@%p8 bra 	$L__BB0_18;
	add.s32 	%r37, %r6, -1;
	setp.lt.u32 	%p9, %r37, 3;
	@%p9 bra 	$L__BB0_14;
	add.s32 	%r38, %r47, %r12;
	mul.wide.s32 	%rd21, %r38, 4;
	add.s64 	%rd22, %rd2, %rd21;
	ld.global.f32 	%f90, [%rd22];
	mul.wide.u32 	%rd23, %r47, 4;
	add.s64 	%rd24, %rd1, %rd23;
	ld.global.f32 	%f91, [%rd24];
	fma.rn.f32 	%f92, %f90, %f91, %f114;
	ld.global.f32 	%f93, [%rd22+4];
	ld.global.f32 	%f94, [%rd24+4];
	fma.rn.f32 	%f95, %f93, %f94, %f92;
	ld.global.f32 	%f96, [%rd22+8];
	ld.global.f32 	%f97, [%rd24+8];
	fma.rn.f32 	%f98, %f96, %f97, %f95;
	ld.global.f32 	%f99, [%rd22+12];
	ld.global.f32 	%f100, [%rd24+12];
	fma.rn.f32 	%f114, %f99, %f100, %f98;
	add.s32 	%r47, %r47, 4;
$L__BB0_14:
	setp.eq.s32 	%p10, %r8, 0;
	@%p10 bra 	$L__BB0_18;
	setp.eq.s32 	%p11, %r8, 1;
	add.s32 	%r39, %r47, %r12;
	mul.wide.s32 	%rd25, %r39, 4;
	add.s64 	%rd8, %rd2, %rd25;
	ld.global.f32 	%f101, [%rd8];
	mul.wide.u32 	%rd26, %r47, 4;
	add.s64 	%rd9, %rd1, %rd26;
	ld.global.f32 	%f102, [%rd9];
	fma.rn.f32 	%f114, %f101, %f102, %f114;
	@%p11 bra 	$L__BB0_18;
	setp.eq.s32 	%p12, %r8, 2;
	ld.global.f32 	%f103, [%rd8+4];
	ld.global.f32 	%f104, [%rd9+4];
	fma.rn.f32 	%f114, %f103, %f104, %f114;
	@%p12 bra 	$L__BB0_18;
	ld.global.f32 	%f105, [%rd8+8];
	ld.global.f32 	%f106, [%rd9+8];
	fma.rn.f32 	%f114, %f105, %f106, %f114;
$L__BB0_18:
	mul.wide.s32 	%rd27, %r42, 4;
	add.s64 	%rd28, %rd3, %rd27;
	st.global.f32 	[%rd28], %f114;
	add.s32 	%r43, %r11, 1;
	mad.lo.s32 	%r40, %r29, %r11, %r29;
	add.s32 	%r41, %r40, %r1;
	mad.lo.s32 	%r42, %r41, %r29, %r2;
	setp.lt.s32 	%p13, %r42, %r28;
	@%p13 bra 	$L__BB0_5;
$L__BB0_19:
	bar.sync 	0;
	ret;

}
	// .globl	_Z26VectorMatrixMultiplicationPfS_S_ii
.visible .entry _Z26VectorMatrixMultiplicationPfS_S_ii(
	.param .u64 .ptr .align 1 _Z26VectorMatrixMultiplicationPfS_S_ii_param_0,
	.param .u64 .ptr .align 1 _Z26VectorMatrixMultiplicationPfS_S_ii_param_1,
	.param .u64 .ptr .align 1 _Z26VectorMatrixMultiplicationPfS_S_ii_param_2,
	.param .u32 _Z26VectorMatrixMultiplicationPfS_S_ii_param_3,
	.param .u32 _Z26VectorMatrixMultiplicationPfS_S_ii_param_4
)
{
	.reg .pred 	%p<14>;
	.reg .b32 	%r<52>;
	.reg .b32 	%f<115>;
	.reg .b64 	%rd<60>;

	ld.param.u64 	%rd11, [_Z26VectorMatrixMultiplicationPfS_S_ii_param_0];
	ld.param.u64 	%rd12, [_Z26VectorMatrixMultiplicationPfS_S_ii_param_1];
	ld.param.u64 	%rd13, [_Z26VectorMatrixMultiplicationPfS_S_ii_param_2];
	ld.param.u32 	%r29, [_Z26VectorMatrixMultiplicationPfS_S_ii_param_3];
	ld.param.u32 	%r30, [_Z26VectorMatrixMultiplicationPfS_S_ii_param_4];
	cvta.to.global.u64 	%rd1, %rd11;
	cvta.to.global.u64 	%rd2, %rd12;
	cvta.to.global.u64 	%rd3, %rd13;
	mov.u32 	%r1, %tid.x;
	mov.u32 	%r2, %tid.y;
	mad.lo.s32 	%r43, %r1, %r30, %r2;
	setp.ge.s32 	%p1, %r43, %r29;
	@%p1 bra 	$L__BB1_19;
	setp.gt.s32 	%p2, %r29, 0;
	@%p2 bra 	$L__BB1_4;
	mov.b32 	%r51, 0;
$L__BB1_3:
	mul.wide.s32 	%rd14, %r43, 4;
	add.s64 	%rd15, %rd3, %rd14;
	mov.b32 	%r32, 0;
	st.global.u32 	[%rd15], %r32;
	add.s32 	%r27, %r51, 1;
	mad.lo.s32 	%r33, %r30, %r51, %r30;
	add.s32 	%r34, %r33, %r1;
	mad.lo.s32 	%r43, %r34, %r30, %r2;
	setp.lt.s32 	%p3, %r43, %r29;
	mov.u32 	%r51, %r27;
	@%p3 bra 	$L__BB1_3;
	bra.uni 	$L__BB1_19;
$L__BB1_4:
	add.s32 	%r4, %r29, -1;
	and.b32  	%r5, %r29, 15;
	add.s32 	%r6, %r5, -1;
	and.b32  	%r7, %r29, 7;
	and.b32  	%r8, %r29, 2147483632;
	and.b32  	%r9, %r29, 3;
	neg.s32 	%r10, %r8;
	shl.b32 	%r11, %r29, 4;
	mov.b32 	%r44, 0;
	mul.wide.u32 	%rd9, %r29, 4;
$L__BB1_5:
	mov.u32 	%r13, %r44;
	setp.lt.u32 	%p4, %r4, 15;
	mov.b32 	%r48, 0;
	mov.f32 	%f114, 0f00000000;
	@%p4 bra 	$L__BB1_8;
	add.s64 	%rd59, %rd2, 32;
	mov.f32 	%f114, 0f00000000;
	mov.u32 	%r45, %r43;
	mov.u32 	%r46, %r10;
$L__BB1_7:
	.pragma "nounroll";
	ld.global.f32 	%f18, [%rd59+-32];
	mul.wide.s32 	%rd16, %r45, 4;
	add.s64 	%rd17, %rd1, %rd16;
	ld.global.f32 	%f19, [%rd17];
	fma.rn.f32 	%f20, %f18, %f19, %f114;
	ld.global.f32 	%f21, [%rd59+-28];
	mul.wide.u32 	%rd18, %r29, 4;
	add.s64 	%rd19, %rd17, %rd18;
	ld.global.f32 	%f22, [%rd19];
	fma.rn.f32 	%f23, %f21, %f22, %f20;
	ld.global.f32 	%f24, [%rd59+-24];
	add.s64 	%rd20, %rd19, %rd18;
	ld.global.f32 	%f25, [%rd20];
	fma.rn.f32 	%f26, %f24, %f25, %f23;
	ld.global.f32 	%f27, [%rd59+-20];
	add.s64 	%rd21, %rd20, %rd18;
	ld.global.f32 	%f28, [%rd21];
	fma.rn.f32 	%f29, %f27, %f28, %f26;
	ld.global.f32 	%f30, [%rd59+-16];
	add.s64 	%rd22, %rd21, %rd18;
	ld.global.f32 	%f31, [%rd22];
	fma.rn.f32 	%f32, %f30, %f31, %f29;
	ld.global.f32 	%f33, [%rd59+-12];
	add.s64 	%rd23, %rd22, %rd18;
	ld.global.f32 	%f34, [%rd23];
	fma.rn.f32 	%f35, %f33, %f34, %f32;
	ld.global.f32 	%f36, [%rd59+-8];
	add.s64 	%rd24, %rd23, %rd18;
	ld.global.f32 	%f37, [%rd24];
	fma.rn.f32 	%f38, %f36, %f37, %f35;
	ld.global.f32 	%f39, [%rd59+-4];
	add.s64 	%rd25, %rd24, %rd18;
	ld.global.f32 	%f40, [%rd25];
	fma.rn.f32 	%f41, %f39, %f40, %f38;
	ld.global.f32 	%f42, [%rd59];
	add.s64 	%rd26, %rd25, %rd18;
	ld.global.f32 	%f43, [%rd26];
	fma.rn.f32 	%f44, %f42, %f43, %f41;
	ld.global.f32 	%f45, [%rd59+4];
	add.s64 	%rd27, %rd26, %rd18;
	ld.global.f32 	%f46, [%rd27];
	fma.rn.f32 	%f47, %f45, %f46, %f44;
	ld.global.f32 	%f48, [%rd59+8];
	add.s64 	%rd28, %rd27, %rd18;
	ld.global.f32 	%f49, [%rd28];
	fma.rn.f32 	%f50, %f48, %f49, %f47;
	ld.global.f32 	%f51, [%rd59+12];
	add.s64 	%rd29, %rd28, %rd18;
	ld.global.f32 	%f52, [%rd29];
	fma.rn.f32 	%f53, %f51, %f52, %f50;
	ld.global.f32 	%f54, [%rd59+16];
	add.s64 	%rd30, %rd29, %rd18;
	ld.global.f32 	%f55, [%rd30];
	fma.rn.f32 	%f56, %f54, %f55, %f53;
	ld.global.f32 	%f57, [%rd59+20];
	add.s64 	%rd31, %rd30, %rd18;
	ld.global.f32 	%f58, [%rd31];
	fma.rn.f32 	%f59, %f57, %f58, %f56;
	ld.global.f32 	%f60, [%rd59+24];
	add.s64 	%rd32, %rd31, %rd18;
	ld.global.f32 	%f61, [%rd32];
	fma.rn.f32 	%f62, %f60, %f61, %f59;
	ld.global.f32 	%f63, [%rd59+28];
	add.s64 	%rd33, %rd32, %rd18;
	ld.global.f32 	%f64, [%rd33];
	fma.rn.f32 	%f114, %f63, %f64, %f62;
	add.s32 	%r46, %r46, 16;
	add.s32 	%r45, %r45, %r11;
	add.s64 	%rd59, %rd59, 64;
	setp.ne.s32 	%p5, %r46, 0;
	mov.u32 	%r48, %r8;
	@%p5 bra 	$L__BB1_7;
$L__BB1_8:
	setp.eq.s32 	%p6, %r5, 0;
	@%p6 bra 	$L__BB1_18;
	setp.lt.u32 	%p7, %r6, 7;
	@%p7 bra 	$L__BB1_11;
	mul.wide.u32 	%rd34, %r48, 4;
	add.s64 	%rd35, %rd2, %rd34;
	ld.global.f32 	%f66, [%rd35];
	mad.lo.s32 	%r37, %r48, %r29, %r43;
	mul.wide.s32 	%rd36, %r37, 4;
	add.s64 	%rd37, %rd1, %rd36;
	ld.global.f32 	%f67, [%rd37];
	fma.rn.f32 	%f68, %f66, %f67, %f114;
	ld.global.f32 	%f69, [%rd35+4];
	mul.wide.u32 	%rd38, %r29, 4;
	add.s64 	%rd39, %rd37, %rd38;
	ld.global.f32 	%f70, [%rd39];
	fma.rn.f32 	%f71, %f69, %f70, %f68;
	ld.global.f32 	%f72, [%rd35+8];
	add.s64 	%rd40, %rd39, %rd38;
	ld.global.f32 	%f73, [%rd40];
	fma.rn.f32 	%f74, %f72, %f73, %f71;
	ld.global.f32 	%f75, [%rd35+12];
	add.s64 	%rd41, %rd40, %rd38;
	ld.global.f32 	%f76, [%rd41];
	fma.rn.f32 	%f77, %f75, %f76, %f74;
	ld.global.f32 	%f78, [%rd35+16];
	add.s64 	%rd42, %rd41, %rd38;
	ld.global.f32 	%f79, [%rd42];
	fma.rn.f32 	%f80, %f78, %f79, %f77;
	ld.global.f32 	%f81, [%rd35+20];
	add.s64 	%rd43, %rd42, %rd38;
	ld.global.f32 	%f82, [%rd43];
	fma.rn.f32 	%f83, %f81, %f82, %f80;
	ld.global.f32 	%f84, [%rd35+24];
	add.s64 	%rd44, %rd43, %rd38;
	ld.global.f32 	%f85, [%rd44];
	fma.rn.f32 	%f86, %f84, %f85, %f83;
	ld.global.f32 	%f87, [%rd35+28];
	add.s64 	%rd45, %rd44, %rd38;
	ld.global.f32 	%f88, [%rd45];
	fma.rn.f32 	%f114, %f87, %f88, %f86;
	add.s32 	%r48, %r48, 8;
$L__BB1_11:
	setp.eq.s32 	%p8, %r7, 0;
	@%p8 bra 	$L__BB1_18;
	add.s32 	%r38, %r7, -1;
	setp.lt.u32 	%p9, %r38, 3;
	@%p9 bra 	$L__BB1_14;
	mul.wide.u32 	%rd46, %r48, 4;
	add.s64 	%rd47, %rd2, %rd46;
	ld.global.f32 	%f90, [%rd47];
	mad.lo.s32 	%r39, %r48, %r29, %r43;
	mul.wide.s32 	%rd48, %r39, 4;
	add.s64 	%rd49, %rd1, %rd48;
	ld.global.f32 	%f91, [%rd49];
	fma.rn.f32 	%f92, %f90, %f91, %f114;
	ld.global.f32 	%f93, [%rd47+4];
	add.s64 	%rd51, %rd49, %rd9;
	ld.global.f32 	%f94, [%rd51];
	fma.rn.f32 	%f95, %f93, %f94, %f92;
	ld.global.f32 	%f96, [%rd47+8];
	add.s64 	%rd52, %rd51, %rd9;
	ld.global.f32 	%f97, [%rd52];
	fma.rn.f32 	%f98, %f96, %f97, %f95;
	ld.global.f32 	%f99, [%rd47+12];
	add.s64 	%rd53, %rd52, %rd9;
	ld.global.f32 	%f100, [%rd53];
	fma.rn.f32 	%f114, %f99, %f100, %f98;
	add.s32 	%r48, %r48, 4;
$L__BB1_14:
	setp.eq.s32 	%p10, %r9, 0;
	@%p10 bra 	$L__BB1_18;
	setp.eq.s32 	%p11, %r9, 1;
	mul.wide.u32 	%rd54, %r48, 4;
	add.s64 	%rd7, %rd2, %rd54;
	ld.global.f32 	%f101, [%rd7];
	mad.lo.s32 	%r40, %r48, %r29, %r43;
	mul.wide.s32 	%rd55, %r40, 4;
	add.s64 	%rd8, %rd1, %rd55;
	ld.global.f32 	%f102, [%rd8];
	fma.rn.f32 	%f114, %f101, %f102, %f114;
	@%p11 bra 	$L__BB1_18;
	setp.eq.s32 	%p12, %r9, 2;
	ld.global.f32 	%f103, [%rd7+4];
	add.s64 	%rd10, %rd8, %rd9;
	ld.global.f32 	%f104, [%rd10];
	fma.rn.f32 	%f114, %f103, %f104, %f114;
	@%p12 bra 	$L__BB1_18;
	ld.global.f32 	%f105, [%rd7+8];
	add.s64 	%rd56, %rd10, %rd9;
	ld.global.f32 	%f106, [%rd56];
	fma.rn.f32 	%f114, %f105, %f106, %f114;
$L__BB1_18:
	mul.wide.s32 	%rd57, %r43, 4;
	add.s64 	%rd58, %rd3, %rd57;
	st.global.f32 	[%rd58], %f114;
	add.s32 	%r44, %r13, 1;
	mad.lo.s32 	%r41, %r30, %r13, %r30;
	add.s32 	%r42, %r41, %r1;
	mad.lo.s32 	%r43, %r42, %r30, %r2;
	setp.lt.s32 	%p13, %r43, %r29;
	@%p13 bra 	$L__BB1_5;
$L__BB1_19:
	bar.sync 	0;
	ret;

}
	// .globl	_Z23VectorVectorSubtractionPfS_S_ii
.visible .entry _Z23VectorVectorSubtractionPfS_S_ii(
	.param .u64 .ptr .align 1 _Z23VectorVectorSubtractionPfS_S_ii_param_0,
	.param .u64 .ptr .align 1 _Z23VectorVectorSubtractionPfS_S_ii_param_1,
	.param .u64 .ptr .align 1 _Z23VectorVectorSubtractionPfS_S_ii_param_2,
	.param .u32 _Z23VectorVectorSubtractionPfS_S_ii_param_3,
	.param .u32 _Z23VectorVectorSubtractionPfS_S_ii_param_4
)
{
	.reg .pred 	%p<3>;
	.reg .b32 	%r<15>;
	.reg .b32 	%f<4>;
	.reg .b64 	%rd<11>;

	ld.param.u64 	%rd4, [_Z23VectorVectorSubtractionPfS_S_ii_param_0];
	ld.param.u64 	%rd5, [_Z23VectorVectorSubtractionPfS_S_ii_param_1];
	ld.param.u64 	%rd6, [_Z23VectorVectorSubtractionPfS_S_ii_param_2];
	ld.param.u32 	%r8, [_Z23VectorVectorSubtractionPfS_S_ii_param_3];
	ld.param.u32 	%r9, [_Z23VectorVectorSubtractionPfS_S_ii_param_4];
	mov.u32 	%r1, %tid.x;
	mov.u32 	%r2, %tid.y;
	mad.lo.s32 	%r13, %r1, %r9, %r2;
	setp.ge.s32 	%p1, %r13, %r8;
	@%p1 bra 	$L__BB2_3;
	cvta.to.global.u64 	%rd1, %rd4;
	cvta.to.global.u64 	%rd2, %rd5;
	cvta.to.global.u64 	%rd3, %rd6;
	mov.b32 	%r14, 0;
$L__BB2_2:
	mul.wide.s32 	%rd7, %r13, 4;
	add.s64 	%rd8, %rd1, %rd7;
	ld.global.f32 	%f1, [%rd8];
	add.s64 	%rd9, %rd2, %rd7;
	ld.global.f32 	%f2, [%rd9];
	sub.f32 	%f3, %f1, %f2;
	add.s64 	%rd10, %rd3, %rd7;
	st.global.f32 	[%rd10], %f3;
	add.s32 	%r6, %r14, 1;
	mad.lo.s32 	%r11, %r9, %r14, %r9;
	add.s32 	%r12, %r11, %r1;
	mad.lo.s32 	%r13, %r12, %r9, %r2;
	setp.lt.s32 	%p2, %r13, %r8;
	mov.u32 	%r14, %r6;
	@%p2 bra 	$L__BB2_2;
$L__BB2_3:
	bar.sync 	0;
	ret;

}
	// .globl	_Z20VectorVectorAdditionPfS_ii
.visible .entry _Z20VectorVectorAdditionPfS_ii(
	.param .u64 .ptr .align 1 _Z20VectorVectorAdditionPfS_ii_param_0,
	.param .u64 .ptr .align 1 _Z20VectorVectorAdditionPfS_ii_param_1,
	.param .u32 _Z20VectorVectorAdditionPfS_ii_param_2,
	.param .u32 _Z20VectorVectorAdditionPfS_ii_param_3
)
{
	.reg .pred 	%p<3>;
	.reg .b32 	%r<15>;
	.reg .b32 	%f<4>;
	.reg .b64 	%rd<8>;

	ld.param.u64 	%rd3, [_Z20VectorVectorAdditionPfS_ii_param_0];
	ld.param.u64 	%rd4, [_Z20VectorVectorAdditionPfS_ii_param_1];
	ld.param.u32 	%r8, [_Z20VectorVectorAdditionPfS_ii_param_2];
	ld.param.u32 	%r9, [_Z20VectorVectorAdditionPfS_ii_param_3];
	mov.u32 	%r1, %tid.x;
	mov.u32 	%r2, %tid.y;
	mad.lo.s32 	%r13, %r1, %r9, %r2;
	setp.ge.s32 	%p1, %r13, %r8;
	@%p1 bra 	$L__BB3_3;
	cvta.to.global.u64 	%rd1, %rd3;
	cvta.to.global.u64 	%rd2, %rd4;
	mov.b32 	%r14, 0;
$L__BB3_2:
	mul.wide.s32 	%rd5, %r13, 4;
	add.s64 	%rd6, %rd1, %rd5;
	ld.global.f32 	%f1, [%rd6];
	add.s64 	%rd7, %rd2, %rd5;
	ld.global.f32 	%f2, [%rd7];
	add.f32 	%f3, %f1, %f2;
	st.global.f32 	[%rd6], %f3;
	add.s32 	%r6, %r14, 1;
	mad.lo.s32 	%r11, %r9, %r14, %r9;
	add.s32 	%r12, %r11, %r1;
	mad.lo.s32 	%r13, %r12, %r9, %r2;
	setp.lt.s32 	%p2, %r13, %r8;
	mov.u32 	%r14, %r6;
	@%p2 bra 	$L__BB3_2;
$L__BB3_3:
	bar.sync 	0;
	ret;

}
	// .globl	_Z23ScalarVectorSubtractionPfS_fii
.visible .entry _Z23ScalarVectorSubtractionPfS_fii(
	.param .u64 .ptr .align 1 _Z23ScalarVectorSubtractionPfS_fii_param_0,
	.param .u64 .ptr .align 1 _Z23ScalarVectorSubtractionPfS_fii_param_1,
	.param .f32 _Z23ScalarVectorSubtractionPfS_fii_param_2,
	.param .u32 _Z23ScalarVectorSubtractionPfS_fii_param_3,
	.param .u32 _Z23ScalarVectorSubtractionPfS_fii_param_4
)
{
	.reg .pred 	%p<3>;
	.reg .b32 	%r<15>;
	.reg .b32 	%f<4>;
	.reg .b64 	%rd<8>;

	ld.param.u64 	%rd3, [_Z23ScalarVectorSubtractionPfS_fii_param_0];
	ld.param.u64 	%rd4, [_Z23ScalarVectorSubtractionPfS_fii_param_1];
	ld.param.f32 	%f1, [_Z23ScalarVectorSubtractionPfS_fii_param_2];
	ld.param.u32 	%r8, [_Z23ScalarVectorSubtractionPfS_fii_param_3];
	ld.param.u32 	%r9, [_Z23ScalarVectorSubtractionPfS_fii_param_4];
	mov.u32 	%r1, %tid.x;
	mov.u32 	%r2, %tid.y;
	mad.lo.s32 	%r13, %r1, %r9, %r2;
	setp.ge.s32 	%p1, %r13, %r8;
	@%p1 bra 	$L__BB4_3;
	cvta.to.global.u64 	%rd1, %rd4;
	cvta.to.global.u64 	%rd2, %rd3;
	mov.b32 	%r14, 0;
$L__BB4_2:
	mul.wide.s32 	%rd5, %r13, 4;
	add.s64 	%rd6, %rd1, %rd5;
	ld.global.f32 	%f2, [%rd6];
	sub.f32 	%f3, %f1, %f2;
	add.s64 	%rd7, %rd2, %rd5;
	st.global.f32 	[%rd7], %f3;
	add.s32 	%r6, %r14, 1;
	mad.lo.s32 	%r11, %r9, %r14, %r9;
	add.s32 	%r12, %r11, %r1;
	mad.lo.s32 	%r13, %r12, %r9, %r2;
	setp.lt.s32 	%p2, %r13, %r8;
	mov.u32 	%r14, %r6;
	@%p2 bra 	$L__BB4_2;
$L__BB4_3:
	bar.sync 	0;
	ret;

}
	// .globl	_Z22VectorVectorDotProductPfS_S_S_ii
.visible .entry _Z22VectorVectorDotProductPfS_S_S_ii(
	.param .u64 .ptr .align 1 _Z22VectorVectorDotProductPfS_S_S_ii_param_0,
	.param .u64 .ptr .align 1 _Z22VectorVectorDotProductPfS_S_S_ii_param_1,
	.param .u64 .ptr .align 1 _Z22VectorVectorDotProductPfS_S_S_ii_param_2,
	.param .u64 .ptr .align 1 _Z22VectorVectorDotProductPfS_S_S_ii_param_3,
	.param .u32 _Z22VectorVectorDotProductPfS_S_S_ii_param_4,
	.param .u32 _Z22VectorVectorDotProductPfS_S_S_ii_param_5
)
{
	.reg .pred 	%p<14>;
	.reg .b32 	%r<37>;
	.reg .b32 	%f<73>;
	.reg .b64 	%rd<26>;

	ld.param.u64 	%rd11, [_Z22VectorVectorDotProductPfS_S_S_ii_param_0];
	ld.param.u64 	%rd12, [_Z22VectorVectorDotProductPfS_S_S_ii_param_1];
	ld.param.u64 	%rd13, [_Z22VectorVectorDotProductPfS_S_S_ii_param_2];
	ld.param.u64 	%rd14, [_Z22VectorVectorDotProductPfS_S_S_ii_param_3];
	ld.param.u32 	%r22, [_Z22VectorVectorDotProductPfS_S_S_ii_param_4];
	ld.param.u32 	%r23, [_Z22VectorVectorDotProductPfS_S_S_ii_param_5];
	cvta.to.global.u64 	%rd1, %rd13;
	cvta.to.global.u64 	%rd2, %rd14;
	mov.u32 	%r24, %tid.x;
	mov.u32 	%r25, %tid.y;
	mad.lo.s32 	%r1, %r23, %r24, %r25;
	mov.b32 	%r26, 0;
	st.global.u32 	[%rd2], %r26;
	setp.ge.s32 	%p1, %r1, %r22;
	@%p1 bra 	$L__BB5_3;
	mul.lo.s32 	%r2, %r23, %r23;
	cvta.to.global.u64 	%rd3, %rd11;
	cvta.to.global.u64 	%rd4, %rd12;
	mov.b32 	%r31, 0;
	mov.u32 	%r30, %r1;
$L__BB5_2:
	mul.wide.s32 	%rd15, %r30, 4;
	add.s64 	%rd16, %rd3, %rd15;
	ld.global.f32 	%f11, [%rd16];
	add.s64 	%rd17, %rd4, %rd15;
	ld.global.f32 	%f12, [%rd17];
	mul.f32 	%f13, %f11, %f12;
	add.s64 	%rd18, %rd1, %rd15;
	st.global.f32 	[%rd18], %f13;
	add.s32 	%r5, %r31, 1;
	mad.lo.s32 	%r28, %r2, %r31, %r2;
	add.s32 	%r30, %r28, %r1;
	setp.lt.s32 	%p2, %r30, %r22;
	mov.u32 	%r31, %r5;
	@%p2 bra 	$L__BB5_2;
$L__BB5_3:
	bar.sync 	0;
	setp.ne.s32 	%p3, %r1, 0;
	setp.lt.s32 	%p4, %r22, 1;
	or.pred  	%p5, %p3, %p4;
	@%p5 bra 	$L__BB5_16;
	ld.global.f32 	%f69, [%rd2];
	and.b32  	%r7, %r22, 15;
	setp.lt.u32 	%p6, %r22, 16;
	mov.b32 	%r34, 0;
	@%p6 bra 	$L__BB5_7;
	and.b32  	%r34, %r22, 2147483632;
	neg.s32 	%r32, %r34;
	add.s64 	%rd24, %rd1, 32;
$L__BB5_6:
	.pragma "nounroll";
	ld.global.f32 	%f14, [%rd24+-32];
	add.f32 	%f15, %f14, %f69;
	st.global.f32 	[%rd2], %f15;
	ld.global.f32 	%f16, [%rd24+-28];
	add.f32 	%f17, %f16, %f15;
	st.global.f32 	[%rd2], %f17;
	ld.global.f32 	%f18, [%rd24+-24];
	add.f32 	%f19, %f18, %f17;
	st.global.f32 	[%rd2], %f19;
	ld.global.f32 	%f20, [%rd24+-20];
	add.f32 	%f21, %f20, %f19;
	st.global.f32 	[%rd2], %f21;
	ld.global.f32 	%f22, [%rd24+-16];
	add.f32 	%f23, %f22, %f21;
	st.global.f32 	[%rd2], %f23;
	ld.global.f32 	%f24, [%rd24+-12];
	add.f32 	%f25, %f24, %f23;
	st.global.f32 	[%rd2], %f25;
	ld.global.f32 	%f26, [%rd24+-8];
	add.f32 	%f27, %f26, %f25;
	st.global.f32 	[%rd2], %f27;
	ld.global.f32 	%f28, [%rd24+-4];
	add.f32 	%f29, %f28, %f27;
	st.global.f32 	[%rd2], %f29;
	ld.global.f32 	%f30, [%rd24];
	add.f32 	%f31, %f30, %f29;
	st.global.f32 	[%rd2], %f31;
	ld.global.f32 	%f32, [%rd24+4];
	add.f32 	%f33, %f32, %f31;
	st.global.f32 	[%rd2], %f33;
	ld.global.f32 	%f34, [%rd24+8];
	add.f32 	%f35, %f34, %f33;
	st.global.f32 	[%rd2], %f35;
	ld.global.f32 	%f36, [%rd24+12];
	add.f32 	%f37, %f36, %f35;
	st.global.f32 	[%rd2], %f37;
	ld.global.f32 	%f38, [%rd24+16];
	add.f32 	%f39, %f38, %f37;
	st.global.f32 	[%rd2], %f39;
	ld.global.f32 	%f40, [%rd24+20];
	add.f32 	%f41, %f40, %f39;
	st.global.f32 	[%rd2], %f41;
	ld.global.f32 	%f42, [%rd24+24];
	add.f32 	%f43, %f42, %f41;
	st.global.f32 	[%rd2], %f43;
	ld.global.f32 	%f44, [%rd24+28];
	add.f32 	%f69, %f44, %f43;
	st.global.f32 	[%rd2], %f69;
	add.s32 	%r32, %r32, 16;
	add.s64 	%rd24, %rd24, 64;
	setp.ne.s32 	%p7, %r32, 0;
	@%p7 bra 	$L__BB5_6;
$L__BB5_7:
	setp.eq.s32 	%p8, %r7, 0;
	@%p8 bra 	$L__BB5_16;
	and.b32  	%r13, %r22, 7;
	setp.lt.u32 	%p9, %r7, 8;
	@%p9 bra 	$L__BB5_10;
	mul.wide.u32 	%rd19, %r34, 4;
	add.s64 	%rd20, %rd1, %rd19;
	ld.global.f32 	%f45, [%rd20];
	add.f32 	%f46, %f45, %f69;
	st.global.f32 	[%rd2], %f46;
	ld.global.f32 	%f47, [%rd20+4];
	add.f32 	%f48, %f47, %f46;
	st.global.f32 	[%rd2], %f48;
	ld.global.f32 	%f49, [%rd20+8];
	add.f32 	%f50, %f49, %f48;
	st.global.f32 	[%rd2], %f50;
	ld.global.f32 	%f51, [%rd20+12];
	add.f32 	%f52, %f51, %f50;
	st.global.f32 	[%rd2], %f52;
	ld.global.f32 	%f53, [%rd20+16];
	add.f32 	%f54, %f53, %f52;
	st.global.f32 	[%rd2], %f54;
	ld.global.f32 	%f55, [%rd20+20];
	add.f32 	%f56, %f55, %f54;
	st.global.f32 	[%rd2], %f56;
	ld.global.f32 	%f57, [%rd20+24];
	add.f32 	%f58, %f57, %f56;
	st.global.f32 	[%rd2], %f58;
	ld.global.f32 	%f59, [%rd20+28];
	add.f32 	%f69, %f59, %f58;
	st.global.f32 	[%rd2], %f69;
	add.s32 	%r34, %r34, 8;
$L__BB5_10:
	setp.eq.s32 	%p10, %r13, 0;
	@%p10 bra 	$L__BB5_16;
	and.b32  	%r16, %r22, 3;
	setp.lt.u32 	%p11, %r13, 4;
	@%p11 bra 	$L__BB5_13;
	mul.wide.u32 	%rd21, %r34, 4;
	add.s64 	%rd22, %rd1, %rd21;
	ld.global.f32 	%f60, [%rd22];
	add.f32 	%f61, %f60, %f69;
	st.global.f32 	[%rd2], %f61;
	ld.global.f32 	%f62, [%rd22+4];
	add.f32 	%f63, %f62, %f61;
	st.global.f32 	[%rd2], %f63;
	ld.global.f32 	%f64, [%rd22+8];
	add.f32 	%f65, %f64, %f63;
	st.global.f32 	[%rd2], %f65;
	ld.global.f32 	%f66, [%rd22+12];
	add.f32 	%f69, %f66, %f65;
	st.global.f32 	[%rd2], %f69;
	add.s32 	%r34, %r34, 4;
$L__BB5_13:
	setp.eq.s32 	%p12, %r16, 0;
	@%p12 bra 	$L__BB5_16;
	mul.wide.u32 	%rd23, %r34, 4;
	add.s64 	%rd25, %rd1, %rd23;
	neg.s32 	%r36, %r16;
$L__BB5_15:
	.pragma "nounroll";
	ld.global.f32 	%f67, [%rd25];
	add.f32 	%f69, %f67, %f69;
	st.global.f32 	[%rd2], %f69;
	add.s64 	%rd25, %rd25, 4;
	add.s32 	%r36, %r36, 1;
	setp.ne.s32 	%p13, %r36, 0;
	@%p13 bra 	$L__BB5_15;
$L__BB5_16:
	ret;

}
	// .globl	_Z26ScalarVectorMultiplicationPffS_ii
.visible .entry _Z26ScalarVectorMultiplicationPffS_ii(
	.param .u64 .ptr .align 1 _Z26ScalarVectorMultiplicationPffS_ii_param_0,
	.param .f32 _Z26ScalarVectorMultiplicationPffS_ii_param_1,
	.param .u64 .ptr .align 1 _Z26ScalarVectorMultiplicationPffS_ii_param_2,
	.param .u32 _Z26ScalarVectorMultiplicationPffS_ii_param_3,
	.param .u32 _Z26ScalarVectorMultiplicationPffS_ii_param_4
)
{
	.reg .pred 	%p<3>;
	.reg .b32 	%r<15>;
	.reg .b32 	%f<4>;
	.reg .b64 	%rd<8>;

	ld.param.u64 	%rd3, [_Z26ScalarVectorMultiplicationPffS_ii_param_0];
	ld.param.f32 	%f1, [_Z26ScalarVectorMultiplicationPffS_ii_param_1];
	ld.param.u64 	%rd4, [_Z26ScalarVectorMultiplicationPffS_ii_param_2];
	ld.param.u32 	%r8, [_Z26ScalarVectorMultiplicationPffS_ii_param_3];
	ld.param.u32 	%r9, [_Z26ScalarVectorMultiplicationPffS_ii_param_4];
	mov.u32 	%r1, %tid.x;
	mov.u32 	%r2, %tid.y;
	mad.lo.s32 	%r13, %r1, %r9, %r2;
	setp.ge.s32 	%p1, %r13, %r8;
	@%p1 bra 	$L__BB6_3;
	cvta.to.global.u64 	%rd1, %rd3;
	cvta.to.global.u64 	%rd2, %rd4;
	mov.b32 	%r14, 0;
$L__BB6_2:
	mul.wide.s32 	%rd5, %r13, 4;
	add.s64 	%rd6, %rd1, %rd5;
	ld.global.f32 	%f2, [%rd6];
	mul.f32 	%f3, %f1, %f2;
	add.s64 	%rd7, %rd2, %rd5;
	st.global.f32 	[%rd7], %f3;
	add.s32 	%r6, %r14, 1;
	mad.lo.s32 	%r11, %r9, %r14, %r9;
	add.s32 	%r12, %r11, %r1;
	mad.lo.s32 	%r13, %r12, %r9, %r2;
	setp.lt.s32 	%p2, %r13, %r8;
	mov.u32 	%r14, %r6;
	@%p2 bra 	$L__BB6_2;
$L__BB6_3:
	bar.sync 	0;
	ret;

}
	// .globl	_Z26ScalarMatrixMultiplicationPffS_ii
.visible .entry _Z26ScalarMatrixMultiplicationPffS_ii(
	.param .u64 .ptr .align 1 _Z26ScalarMatrixMultiplicationPffS_ii_param_0,
	.param .f32 _Z26ScalarMatrixMultiplicationPffS_ii_param_1,
	.param .u64 .ptr .align 1 _Z26ScalarMatrixMultiplicationPffS_ii_param_2,
	.param .u32 _Z26ScalarMatrixMultiplicationPffS_ii_param_3,
	.param .u32 _Z26ScalarMatrixMultiplicationPffS_ii_param_4
)
{
	.reg .pred 	%p<3>;
	.reg .b32 	%r<16>;
	.reg .b32 	%f<4>;
	.reg .b64 	%rd<8>;

	ld.param.u64 	%rd3, [_Z26ScalarMatrixMultiplicationPffS_ii_param_0];
	ld.param.f32 	%f1, [_Z26ScalarMatrixMultiplicationPffS_ii_param_1];
	ld.param.u64 	%rd4, [_Z26ScalarMatrixMultiplicationPffS_ii_param_2];
	ld.param.u32 	%r10, [_Z26ScalarMatrixMultiplicationPffS_ii_param_3];
	ld.param.u32 	%r9, [_Z26ScalarMatrixMultiplicationPffS_ii_param_4];
	mov.u32 	%r1, %tid.x;
	mov.u32 	%r2, %tid.y;
	mad.lo.s32 	%r14, %r1, %r9, %r2;
	mul.lo.s32 	%r4, %r10, %r10;
	setp.ge.s32 	%p1, %r14, %r4;
	@%p1 bra 	$L__BB7_3;
	cvta.to.global.u64 	%rd1, %rd3;
	cvta.to.global.u64 	%rd2, %rd4;
	mov.b32 	%r15, 0;
$L__BB7_2:
	mul.wide.s32 	%rd5, %r14, 4;
	add.s64 	%rd6, %rd1, %rd5;
	ld.global.f32 	%f2, [%rd6];
	mul.f32 	%f3, %f1, %f2;
	add.s64 	%rd7, %rd2, %rd5;
	st.global.f32 	[%rd7], %f3;
	add.s32 	%r7, %r15, 1;
	mad.lo.s32 	%r12, %r9, %r15, %r9;
	add.s32 	%r13, %r12, %r1;
	mad.lo.s32 	%r14, %r13, %r9, %r2;
	setp.lt.s32 	%p2, %r14, %r4;
	mov.u32 	%r15, %r7;
	@%p2 bra 	$L__BB7_2;
$L__BB7_3:
	bar.sync 	0;
	ret;

}


// ===== COMPILED SASS (sm_100) =====

	.target	sm_100

	.elftype	@"ET_EXEC"


//--------------------- .note.nv.tkinfo           --------------------------
	.section	.note.nv.tkinfo,"",@"SHT_NOTE"
	.sectionflags	@"SHF_NOTE_NV_TKINFO"
	.tkinfo
        /*0018*/ 	.word	0x00000002
        /*0030*/ 	.string	""
        /*0030*/ 	.string	"ptxas"
        /*0030*/ 	.string	"Cuda compilation tools, release 13.0, V13.0.88"
        /*0030*/ 	.string	"Build cuda_13.0.r13.0/compiler.36424714_0"
        /*0030*/ 	.string	"-arch sm_100 -m 64 "



//--------------------- .note.nv.cuinfo           --------------------------
	.section	.note.nv.cuinfo,"",@"SHT_NOTE"
	.sectionflags	@"SHF_NOTE_NV_CUINFO"
        /*0018*/ 	.short	0x0002
        /*001a*/ 	.short	0x0064
        /*001c*/ 	.short	0x0082
	.zero		2


//--------------------- .nv.info                  --------------------------
	.section	.nv.info,"",@"SHT_CUDA_INFO"
	.align	4


	//----- nvinfo : EIATTR_REGCOUNT
	.align		4
        /*0000*/ 	.byte	0x04, 0x2f
        /*0002*/ 	.short	(.L_1 - .L_0)
	.align		4
.L_0:
        /*0004*/ 	.word	index@(_Z26MatrixVectorMultiplicationPfS_S_ii)
        /*0008*/ 	.word	0x00000020


	//----- nvinfo : EIATTR_FRAME_SIZE
	.align		4
.L_1:
        /*000c*/ 	.byte	0x04, 0x11
        /*000e*/ 	.short	(.L_3 - .L_2)
	.align		4
.L_2:
        /*0010*/ 	.word	index@(_Z26MatrixVectorMultiplicationPfS_S_ii)
        /*0014*/ 	.word	0x00000000


	//----- nvinfo : EIATTR_REGCOUNT
	.align		4
.L_3:
        /*0018*/ 	.byte	0x04, 0x2f
        /*001a*/ 	.short	(.L_5 - .L_4)
	.align		4
.L_4:
        /*001c*/ 	.word	index@(_Z26VectorMatrixMultiplicationPfS_S_ii)
        /*0020*/ 	.word	0x00000020


	//----- nvinfo : EIATTR_FRAME_SIZE
	.align		4
.L_5:
        /*0024*/ 	.byte	0x04, 0x11
        /*0026*/ 	.short	(.L_7 - .L_6)
	.align		4
.L_6:
        /*0028*/ 	.word	index@(_Z26VectorMatrixMultiplicationPfS_S_ii)
        /*002c*/ 	.word	0x00000000


	//----- nvinfo : EIATTR_REGCOUNT
	.align		4
.L_7:
        /*0030*/ 	.byte	0x04, 0x2f
        /*0032*/ 	.short	(.L_9 - .L_8)
	.align		4
.L_8:
        /*0034*/ 	.word	index@(_Z23VectorVectorSubtractionPfS_S_ii)
        /*0038*/ 	.word	0x00000019


	//----- nvinfo : EIATTR_FRAME_SIZE
	.align		4
.L_9:
        /*003c*/ 	.byte	0x04, 0x11
        /*003e*/ 	.short	(.L_11 - .L_10)
	.align		4
.L_10:
        /*0040*/ 	.word	index@(_Z23VectorVectorSubtractionPfS_S_ii)
        /*0044*/ 	.word	0x00000000


	//----- nvinfo : EIATTR_REGCOUNT
	.align		4
.L_11:
        /*0048*/ 	.byte	0x04, 0x2f
        /*004a*/ 	.short	(.L_13 - .L_12)
	.align		4
.L_12:
        /*004c*/ 	.word	index@(_Z20VectorVectorAdditionPfS_ii)
        /*0050*/ 	.word	0x00000015


	//----- nvinfo : EIATTR_FRAME_SIZE
	.align		4
.L_13:
        /*0054*/ 	.byte	0x04, 0x11
        /*0056*/ 	.short	(.L_15 - .L_14)
	.align		4
.L_14:
        /*0058*/ 	.word	index@(_Z20VectorVectorAdditionPfS_ii)
        /*005c*/ 	.word	0x00000000


	//----- nvinfo : EIATTR_REGCOUNT
	.align		4
.L_15:
        /*0060*/ 	.byte	0x04, 0x2f
        /*0062*/ 	.short	(.L_17 - .L_16)
	.align		4
.L_16:
        /*0064*/ 	.word	index@(_Z23ScalarVectorSubtractionPfS_fii)
        /*0068*/ 	.word	0x00000014


	//----- nvinfo : EIATTR_FRAME_SIZE
	.align		4
.L_17:
        /*006c*/ 	.byte	0x04, 0x11
        /*006e*/ 	.short	(.L_19 - .L_18)
	.align		4
.L_18:
        /*0070*/ 	.word	index@(_Z23ScalarVectorSubtractionPfS_fii)
        /*0074*/ 	.word	0x00000000


	//----- nvinfo : EIATTR_REGCOUNT
	.align		4
.L_19:
        /*0078*/ 	.byte	0x04, 0x2f
        /*007a*/ 	.short	(.L_21 - .L_20)
	.align		4
.L_20:
        /*007c*/ 	.word	index@(_Z22VectorVectorDotProductPfS_S_S_ii)
        /*0080*/ 	.word	0x0000001a


	//----- nvinfo : EIATTR_FRAME_SIZE
	.align		4
.L_21:
        /*0084*/ 	.byte	0x04, 0x11
        /*0086*/ 	.short	(.L_23 - .L_22)
	.align		4
.L_22:
        /*0088*/ 	.word	index@(_Z22VectorVectorDotProductPfS_S_S_ii)
        /*008c*/ 	.word	0x00000000


	//----- nvinfo : EIATTR_REGCOUNT
	.align		4
.L_23:
        /*0090*/ 	.byte	0x04, 0x2f
        /*0092*/ 	.short	(.L_25 - .L_24)
	.align		4
.L_24:
        /*0094*/ 	.word	index@(_Z26ScalarVectorMultiplicationPffS_ii)
        /*0098*/ 	.word	0x00000015


	//----- nvinfo : EIATTR_FRAME_SIZE
	.align		4
.L_25:
        /*009c*/ 	.byte	0x04, 0x11
        /*009e*/ 	.short	(.L_27 - .L_26)
	.align		4
.L_26:
        /*00a0*/ 	.word	index@(_Z26ScalarVectorMultiplicationPffS_ii)
        /*00a4*/ 	.word	0x00000000


	//----- nvinfo : EIATTR_REGCOUNT
	.align		4
.L_27:
        /*00a8*/ 	.byte	0x04, 0x2f
        /*00aa*/ 	.short	(.L_29 - .L_28)
	.align		4
.L_28:
        /*00ac*/ 	.word	index@(_Z26ScalarMatrixMultiplicationPffS_ii)
        /*00b0*/ 	.word	0x00000014


	//----- nvinfo : EIATTR_FRAME_SIZE
	.align		4
.L_29:
        /*00b4*/ 	.byte	0x04, 0x11
        /*00b6*/ 	.short	(.L_31 - .L_30)
	.align		4
.L_30:
        /*00b8*/ 	.word	index@(_Z26ScalarMatrixMultiplicationPffS_ii)
        /*00bc*/ 	.word	0x00000000


	//----- nvinfo : EIATTR_MIN_STACK_SIZE
	.align		4
.L_31:
        /*00c0*/ 	.byte	0x04, 0x12
        /*00c2*/ 	.short	(.L_33 - .L_32)
	.align		4
.L_32:
        /*00c4*/ 	.word	index@(_Z26ScalarMatrixMultiplicationPffS_ii)
        /*00c8*/ 	.word	0x00000000


	//----- nvinfo : EIATTR_MIN_STACK_SIZE
	.align		4
.L_33:
        /*00cc*/ 	.byte	0x04, 0x12
        /*00ce*/ 	.short	(.L_35 - .L_34)
	.align		4
.L_34:
        /*00d0*/ 	.word	index@(_Z26ScalarVectorMultiplicationPffS_ii)
        /*00d4*/ 	.word	0x00000000


	//----- nvinfo : EIATTR_MIN_STACK_SIZE
	.align		4
.L_35:
        /*00d8*/ 	.byte	0x04, 0x12
        /*00da*/ 	.short	(.L_37 - .L_36)
	.align		4
.L_36:
        /*00dc*/ 	.word	index@(_Z22VectorVectorDotProductPfS_S_S_ii)
        /*00e0*/ 	.word	0x00000000


	//----- nvinfo : EIATTR_MIN_STACK_SIZE
	.align		4
.L_37:
        /*00e4*/ 	.byte	0x04, 0x12
        /*00e6*/ 	.short	(.L_39 - .L_38)
	.align		4
.L_38:
        /*00e8*/ 	.word	index@(_Z23ScalarVectorSubtractionPfS_fii)
        /*00ec*/ 	.word	0x00000000


	//----- nvinfo : EIATTR_MIN_STACK_SIZE
	.align		4
.L_39:
        /*00f0*/ 	.byte	0x04, 0x12
        /*00f2*/ 	.short	(.L_41 - .L_40)
	.align		4
.L_40:
        /*00f4*/ 	.word	index@(_Z20VectorVectorAdditionPfS_ii)
        /*00f8*/ 	.word	0x00000000


	//----- nvinfo : EIATTR_MIN_STACK_SIZE
	.align		4
.L_41:
        /*00fc*/ 	.byte	0x04, 0x12
        /*00fe*/ 	.short	(.L_43 - .L_42)
	.align		4
.L_42:
        /*0100*/ 	.word	index@(_Z23VectorVectorSubtractionPfS_S_ii)
        /*0104*/ 	.word	0x00000000


	//----- nvinfo : EIATTR_MIN_STACK_SIZE
	.align		4
.L_43:
        /*0108*/ 	.byte	0x04, 0x12
        /*010a*/ 	.short	(.L_45 - .L_44)
	.align		4
.L_44:
        /*010c*/ 	.word	index@(_Z26VectorMatrixMultiplicationPfS_S_ii)
        /*0110*/ 	.word	0x00000000


	//----- nvinfo : EIATTR_MIN_STACK_SIZE
	.align		4
.L_45:
        /*0114*/ 	.byte	0x04, 0x12
        /*0116*/ 	.short	(.L_47 - .L_46)
	.align		4
.L_46:
        /*0118*/ 	.word	index@(_Z26MatrixVectorMultiplicationPfS_S_ii)
        /*011c*/ 	.word	0x00000000
.L_47:


//--------------------- .nv.compat                --------------------------
	.section	.nv.compat,"",@"SHT_CUDA_COMPAT_INFO"
	.align	4
        /*0000*/ 	.byte	0x02, 0x09, 0x00, 0x00, 0x02, 0x02, 0x01, 0x00, 0x02, 0x05, 0x05, 0x00, 0x03, 0x07, 0x01, 0x01
        /*0010*/ 	.byte	0x02, 0x03, 0x00, 0x00, 0x02, 0x06, 0x01, 0x00, 0x04, 0x0b, 0x08, 0x00, 0x09, 0x00, 0x00, 0x00
        /*0020*/ 	.byte	0x00, 0x00, 0x00, 0x00


//--------------------- .nv.info._Z26ScalarMatrixMultiplicationPffS_ii --------------------------
	.section	.nv.info._Z26ScalarMatrixMultiplicationPffS_ii,"",@"SHT_CUDA_INFO"
	.sectionflags	@""
	.align	4


	//----- nvinfo : EIATTR_CUDA_API_VERSION
	.align		4
        /*0000*/ 	.byte	0x04, 0x37
        /*0002*/ 	.short	(.L_49 - .L_48)
.L_48:
        /*0004*/ 	.word	0x00000082


	//----- nvinfo : EIATTR_KPARAM_INFO
	.align		4
.L_49:
        /*0008*/ 	.byte	0x04, 0x17
        /*000a*/ 	.short	(.L_51 - .L_50)
.L_50:
        /*000c*/ 	.word	0x00000000
        /*0010*/ 	.short	0x0004
        /*0012*/ 	.short	0x001c
        /*0014*/ 	.byte	0x00, 0xf0, 0x11, 0x00


	//----- nvinfo : EIATTR_KPARAM_INFO
	.align		4
.L_51:
        /*0018*/ 	.byte	0x04, 0x17
        /*001a*/ 	.short	(.L_53 - .L_52)
.L_52:
        /*001c*/ 	.word	0x00000000
        /*0020*/ 	.short	0x0003
        /*0022*/ 	.short	0x0018
        /*0024*/ 	.byte	0x00, 0xf0, 0x11, 0x00


	//----- nvinfo : EIATTR_KPARAM_INFO
	.align		4
.L_53:
        /*0028*/ 	.byte	0x04, 0x17
        /*002a*/ 	.short	(.L_55 - .L_54)
.L_54:
        /*002c*/ 	.word	0x00000000
        /*0030*/ 	.short	0x0002
        /*0032*/ 	.short	0x0010
        /*0034*/ 	.byte	0x00, 0xf5, 0x21, 0x00


	//----- nvinfo : EIATTR_KPARAM_INFO
	.align		4
.L_55:
        /*0038*/ 	.byte	0x04, 0x17
        /*003a*/ 	.short	(.L_57 - .L_56)
.L_56:
        /*003c*/ 	.word	0x00000000
        /*0040*/ 	.short	0x0001
        /*0042*/ 	.short	0x0008
        /*0044*/ 	.byte	0x00, 0xf0, 0x11, 0x00


	//----- nvinfo : EIATTR_KPARAM_INFO
	.align		4
.L_57:
        /*0048*/ 	.byte	0x04, 0x17
        /*004a*/ 	.short	(.L_59 - .L_58)
.L_58:
        /*004c*/ 	.word	0x00000000
        /*0050*/ 	.short	0x0000
        /*0052*/ 	.short	0x0000
        /*0054*/ 	.byte	0x00, 0xf5, 0x21, 0x00


	//----- nvinfo : EIATTR_SPARSE_MMA_MASK
	.align		4
.L_59:
        /*0058*/ 	.byte	0x03, 0x50
        /*005a*/ 	.short	0x0000


	//----- nvinfo : EIATTR_MAXREG_COUNT
	.align		4
        /*005c*/ 	.byte	0x03, 0x1b
        /*005e*/ 	.short	0x00ff


	//----- nvinfo : EIATTR_NUM_BARRIERS
	.align		4
        /*0060*/ 	.byte	0x02, 0x4c
        /*0062*/ 	.byte	0x01
	.zero		1


	//----- nvinfo : EIATTR_MERCURY_ISA_VERSION
	.align		4
        /*0064*/ 	.byte	0x03, 0x5f
        /*0066*/ 	.short	0x0101


	//----- nvinfo : EIATTR_VRC_CTA_INIT_COUNT
	.align		4
        /*0068*/ 	.byte	0x02, 0x4a
	.zero		1
	.zero		1


	//----- nvinfo : EIATTR_EXIT_INSTR_OFFSETS
	.align		4
        /*006c*/ 	.byte	0x04, 0x1c
        /*006e*/ 	.short	(.L_61 - .L_60)


	//   ....[0]....
.L_60:
        /*0070*/ 	.word	0x000001d0


	//----- nvinfo : EIATTR_CRS_STACK_SIZE
	.align		4
.L_61:
        /*0074*/ 	.byte	0x04, 0x1e
        /*0076*/ 	.short	(.L_63 - .L_62)
.L_62:
        /*0078*/ 	.word	0x00000000


	//----- nvinfo : EIATTR_CBANK_PARAM_SIZE
	.align		4
.L_63:
        /*007c*/ 	.byte	0x03, 0x19
        /*007e*/ 	.short	0x0020


	//----- nvinfo : EIATTR_PARAM_CBANK
	.align		4
        /*0080*/ 	.byte	0x04, 0x0a
        /*0082*/ 	.short	(.L_65 - .L_64)
	.align		4
.L_64:
        /*0084*/ 	.word	index@(.nv.constant0._Z26ScalarMatrixMultiplicationPffS_ii)
        /*0088*/ 	.short	0x0380
        /*008a*/ 	.short	0x0020


	//----- nvinfo : EIATTR_SW_WAR
	.align		4
.L_65:
        /*008c*/ 	.byte	0x04, 0x36
        /*008e*/ 	.short	(.L_67 - .L_66)
.L_66:
        /*0090*/ 	.word	0x00000008
.L_67:


//--------------------- .nv.info._Z26ScalarVectorMultiplicationPffS_ii --------------------------
	.section	.nv.info._Z26ScalarVectorMultiplicationPffS_ii,"",@"SHT_CUDA_INFO"
	.sectionflags	@""
	.align	4


	//----- nvinfo : EIATTR_CUDA_API_VERSION
	.align		4
        /*0000*/ 	.byte	0x04, 0x37
        /*0002*/ 	.short	(.L_69 - .L_68)
.L_68:
        /*0004*/ 	.word	0x00000082


	//----- nvinfo : EIATTR_KPARAM_INFO
	.align		4
.L_69:
        /*0008*/ 	.byte	0x04, 0x17
        /*000a*/ 	.short	(.L_71 - .L_70)
.L_70:
        /*000c*/ 	.word	0x00000000
        /*0010*/ 	.short	0x0004
        /*0012*/ 	.short	0x001c
        /*0014*/ 	.byte	0x00, 0xf0, 0x11, 0x00


	//----- nvinfo : EIATTR_KPARAM_INFO
	.align		4
.L_71:
        /*0018*/ 	.byte	0x04, 0x17
        /*001a*/ 	.short	(.L_73 - .L_72)
.L_72:
        /*001c*/ 	.word	0x00000000
        /*0020*/ 	.short	0x0003
        /*0022*/ 	.short	0x0018
        /*0024*/ 	.byte	0x00, 0xf0, 0x11, 0x00


	//----- nvinfo : EIATTR_KPARAM_INFO
	.align		4
.L_73:
        /*0028*/ 	.byte	0x04, 0x17
        /*002a*/ 	.short	(.L_75 - .L_74)
.L_74:
        /*002c*/ 	.word	0x00000000
        /*0030*/ 	.short	0x0002
        /*0032*/ 	.short	0x0010
        /*0034*/ 	.byte	0x00, 0xf5, 0x21, 0x00


	//----- nvinfo : EIATTR_KPARAM_INFO
	.align		4
.L_75:
        /*0038*/ 	.byte	0x04, 0x17
        /*003a*/ 	.short	(.L_77 - .L_76)
.L_76:
        /*003c*/ 	.word	0x00000000
        /*0040*/ 	.short	0x0001
        /*0042*/ 	.short	0x0008
        /*0044*/ 	.byte	0x00, 0xf0, 0x11, 0x00


	//----- nvinfo : EIATTR_KPARAM_INFO
	.align		4
.L_77:
        /*0048*/ 	.byte	0x04, 0x17
        /*004a*/ 	.short	(.L_79 - .L_78)
.L_78:
        /*004c*/ 	.word	0x00000000
        /*0050*/ 	.short	0x0000
        /*0052*/ 	.short	0x0000
        /*0054*/ 	.byte	0x00, 0xf5, 0x21, 0x00


	//----- nvinfo : EIATTR_SPARSE_MMA_MASK
	.align		4
.L_79:
        /*0058*/ 	.byte	0x03, 0x50
        /*005a*/ 	.short	0x0000


	//----- nvinfo : EIATTR_MAXREG_COUNT
	.align		4
        /*005c*/ 	.byte	0x03, 0x1b
        /*005e*/ 	.short	0x00ff


	//----- nvinfo : EIATTR_NUM_BARRIERS
	.align		4
        /*0060*/ 	.byte	0x02, 0x4c
        /*0062*/ 	.byte	0x01
	.zero		1


	//----- nvinfo : EIATTR_MERCURY_ISA_VERSION
	.align		4
        /*0064*/ 	.byte	0x03, 0x5f
        /*0066*/ 	.short	0x0101


	//----- nvinfo : EIATTR_VRC_CTA_INIT_COUNT
	.align		4
        /*0068*/ 	.byte	0x02, 0x4a
	.zero		1
	.zero		1


	//----- nvinfo : EIATTR_EXIT_INSTR_OFFSETS
	.align		4
        /*006c*/ 	.byte	0x04, 0x1c
        /*006e*/ 	.short	(.L_81 - .L_80)


	//   ....[0]....
.L_80:
        /*0070*/ 	.word	0x000001d0


	//----- nvinfo : EIATTR_CRS_STACK_SIZE
	.align		4
.L_81:
        /*0074*/ 	.byte	0x04, 0x1e
        /*0076*/ 	.short	(.L_83 - .L_82)
.L_82:
        /*0078*/ 	.word	0x00000000


	//----- nvinfo : EIATTR_CBANK_PARAM_SIZE
	.align		4
.L_83:
        /*007c*/ 	.byte	0x03, 0x19
        /*007e*/ 	.short	0x0020


	//----- nvinfo : EIATTR_PARAM_CBANK
	.align		4
        /*0080*/ 	.byte	0x04, 0x0a
        /*0082*/ 	.short	(.L_85 - .L_84)
	.align		4
.L_84:
        /*0084*/ 	.word	index@(.nv.constant0._Z26ScalarVectorMultiplicationPffS_ii)
        /*0088*/ 	.short	0x0380
        /*008a*/ 	.short	0x0020


	//----- nvinfo : EIATTR_SW_WAR
	.align		4
.L_85:
        /*008c*/ 	.byte	0x04, 0x36
        /*008e*/ 	.short	(.L_87 - .L_86)
.L_86:
        /*0090*/ 	.word	0x00000008
.L_87:


//--------------------- .nv.info._Z22VectorVectorDotProductPfS_S_S_ii --------------------------
	.section	.nv.info._Z22VectorVectorDotProductPfS_S_S_ii,"",@"SHT_CUDA_INFO"
	.sectionflags	@""
	.align	4


	//----- nvinfo : EIATTR_CUDA_API_VERSION
	.align		4
        /*0000*/ 	.byte	0x04, 0x37
        /*0002*/ 	.short	(.L_89 - .L_88)
.L_88:
        /*0004*/ 	.word	0x00000082


	//----- nvinfo : EIATTR_KPARAM_INFO
	.align		4
.L_89:
        /*0008*/ 	.byte	0x04, 0x17
        /*000a*/ 	.short	(.L_91 - .L_90)
.L_90:
        /*000c*/ 	.word	0x00000000
        /*0010*/ 	.short	0x0005
        /*0012*/ 	.short	0x0024
        /*0014*/ 	.byte	0x00, 0xf0, 0x11, 0x00


	//----- nvinfo : EIATTR_KPARAM_INFO
	.align		4
.L_91:
        /*0018*/ 	.byte	0x04, 0x17
        /*001a*/ 	.short	(.L_93 - .L_92)
.L_92:
        /*001c*/ 	.word	0x00000000
        /*0020*/ 	.short	0x0004
        /*0022*/ 	.short	0x0020
        /*0024*/ 	.byte	0x00, 0xf0, 0x11, 0x00


	//----- nvinfo : EIATTR_KPARAM_INFO
	.align		4
.L_93:
        /*0028*/ 	.byte	0x04, 0x17
        /*002a*/ 	.short	(.L_95 - .L_94)
.L_94:
        /*002c*/ 	.word	0x00000000
        /*0030*/ 	.short	0x0003
        /*0032*/ 	.short	0x0018
        /*0034*/ 	.byte	0x00, 0xf5, 0x21, 0x00


	//----- nvinfo : EIATTR_KPARAM_INFO
	.align		4
.L_95:
        /*0038*/ 	.byte	0x04, 0x17
        /*003a*/ 	.short	(.L_97 - .L_96)
.L_96:
        /*003c*/ 	.word	0x00000000
        /*0040*/ 	.short	0x0002
        /*0042*/ 	.short	0x0010
        /*0044*/ 	.byte	0x00, 0xf5, 0x21, 0x00


	//----- nvinfo : EIATTR_KPARAM_INFO
	.align		4
.L_97:
        /*0048*/ 	.byte	0x04, 0x17
        /*004a*/ 	.short	(.L_99 - .L_98)
.L_98:
        /*004c*/ 	.word	0x00000000
        /*0050*/ 	.short	0x0001
        /*0052*/ 	.short	0x0008
        /*0054*/ 	.byte	0x00, 0xf5, 0x21, 0x00


	//----- nvinfo : EIATTR_KPARAM_INFO
	.align		4
.L_99:
        /*0058*/ 	.byte	0x04, 0x17
        /*005a*/ 	.short	(.L_101 - .L_100)
.L_100:
        /*005c*/ 	.word	0x00000000
        /*0060*/ 	.short	0x0000
        /*0062*/ 	.short	0x0000
        /*0064*/ 	.byte	0x00, 0xf5, 0x21, 0x00


	//----- nvinfo : EIATTR_SPARSE_MMA_MASK
	.align		4
.L_101:
        /*0068*/ 	.byte	0x03, 0x50
        /*006a*/ 	.short	0x0000


	//----- nvinfo : EIATTR_MAXREG_COUNT
	.align		4
        /*006c*/ 	.byte	0x03, 0x1b
        /*006e*/ 	.short	0x00ff


	//----- nvinfo : EIATTR_NUM_BARRIERS
	.align		4
        /*0070*/ 	.byte	0x02, 0x4c
        /*0072*/ 	.byte	0x01
	.zero		1


	//----- nvinfo : EIATTR_MERCURY_ISA_VERSION
	.align		4
        /*0074*/ 	.byte	0x03, 0x5f
        /*0076*/ 	.short	0x0101


	//----- nvinfo : EIATTR_VRC_CTA_INIT_COUNT
	.align		4
        /*0078*/ 	.byte	0x02, 0x4a
	.zero		1
	.zero		1


	//----- nvinfo : EIATTR_EXIT_INSTR_OFFSETS
	.align		4
        /*007c*/ 	.byte	0x04, 0x1c
        /*007e*/ 	.short	(.L_103 - .L_102)


	//   ....[0]....
.L_102:
        /*0080*/ 	.word	0x00000210


	//   ....[1]....
        /*0084*/ 	.word	0x00000660


	//   ....[2]....
        /*0088*/ 	.word	0x00000860


	//   ....[3]....
        /*008c*/ 	.word	0x000009a0


	//   ....[4]....
        /*0090*/ 	.word	0x00000a60


	//----- nvinfo : EIATTR_CRS_STACK_SIZE
	.align		4
.L_103:
        /*0094*/ 	.byte	0x04, 0x1e
        /*0096*/ 	.short	(.L_105 - .L_104)
.L_104:
        /*0098*/ 	.word	0x00000000


	//----- nvinfo : EIATTR_CBANK_PARAM_SIZE
	.align		4
.L_105:
        /*009c*/ 	.byte	0x03, 0x19
        /*009e*/ 	.short	0x0028


	//----- nvinfo : EIATTR_PARAM_CBANK
	.align		4
        /*00a0*/ 	.byte	0x04, 0x0a
        /*00a2*/ 	.short	(.L_107 - .L_106)
	.align		4
.L_106:
        /*00a4*/ 	.word	index@(.nv.constant0._Z22VectorVectorDotProductPfS_S_S_ii)
        /*00a8*/ 	.short	0x0380
        /*00aa*/ 	.short	0x0028


	//----- nvinfo : EIATTR_SW_WAR
	.align		4
.L_107:
        /*00ac*/ 	.byte	0x04, 0x36
        /*00ae*/ 	.short	(.L_109 - .L_108)
.L_108:
        /*00b0*/ 	.word	0x00000008
.L_109:


//--------------------- .nv.info._Z23ScalarVectorSubtractionPfS_fii --------------------------
	.section	.nv.info._Z23ScalarVectorSubtractionPfS_fii,"",@"SHT_CUDA_INFO"
	.sectionflags	@""
	.align	4


	//----- nvinfo : EIATTR_CUDA_API_VERSION
	.align		4
        /*0000*/ 	.byte	0x04, 0x37
        /*0002*/ 	.short	(.L_111 - .L_110)
.L_110:
        /*0004*/ 	.word	0x00000082


	//----- nvinfo : EIATTR_KPARAM_INFO
	.align		4
.L_111:
        /*0008*/ 	.byte	0x04, 0x17
        /*000a*/ 	.short	(.L_113 - .L_112)
.L_112:
        /*000c*/ 	.word	0x00000000
        /*0010*/ 	.short	0x0004
        /*0012*/ 	.short	0x0018
        /*0014*/ 	.byte	0x00, 0xf0, 0x11, 0x00


	//----- nvinfo : EIATTR_KPARAM_INFO
	.align		4
.L_113:
        /*0018*/ 	.byte	0x04, 0x17
        /*001a*/ 	.short	(.L_115 - .L_114)
.L_114:
        /*001c*/ 	.word	0x00000000
        /*0020*/ 	.short	0x0003
        /*0022*/ 	.short	0x0014
        /*0024*/ 	.byte	0x00, 0xf0, 0x11, 0x00


	//----- nvinfo : EIATTR_KPARAM_INFO
	.align		4
.L_115:
        /*0028*/ 	.byte	0x04, 0x17
        /*002a*/ 	.short	(.L_117 - .L_116)
.L_116:
        /*002c*/ 	.word	0x00000000
        /*0030*/ 	.short	0x0002
        /*0032*/ 	.short	0x0010
        /*0034*/ 	.byte	0x00, 0xf0, 0x11, 0x00


	//----- nvinfo : EIATTR_KPARAM_INFO
	.align		4
.L_117:
        /*0038*/ 	.byte	0x04, 0x17
        /*003a*/ 	.short	(.L_119 - .L_118)
.L_118:
        /*003c*/ 	.word	0x00000000
        /*0040*/ 	.short	0x0001
        /*0042*/ 	.short	0x0008
        /*0044*/ 	.byte	0x00, 0xf5, 0x21, 0x00


	//----- nvinfo : EIATTR_KPARAM_INFO
	.align		4
.L_119:
        /*0048*/ 	.byte	0x04, 0x17
        /*004a*/ 	.short	(.L_121 - .L_120)
.L_120:
        /*004c*/ 	.word	0x00000000
        /*0050*/ 	.short	0x0000
        /*0052*/ 	.short	0x0000
        /*0054*/ 	.byte	0x00, 0xf5, 0x21, 0x00


	//----- nvinfo : EIATTR_SPARSE_MMA_MASK
	.align		4
.L_121:
        /*0058*/ 	.byte	0x03, 0x50
        /*005a*/ 	.short	0x0000


	//----- nvinfo : EIATTR_MAXREG_COUNT
	.align		4
        /*005c*/ 	.byte	0x03, 0x1b
        /*005e*/ 	.short	0x00ff


	//----- nvinfo : EIATTR_NUM_BARRIERS
	.align		4
        /*0060*/ 	.byte	0x02, 0x4c
        /*0062*/ 	.byte	0x01
	.zero		1


	//----- nvinfo : EIATTR_MERCURY_ISA_VERSION
	.align		4
        /*0064*/ 	.byte	0x03, 0x5f
        /*0066*/ 	.short	0x0101


	//----- nvinfo : EIATTR_VRC_CTA_INIT_COUNT
	.align		4
        /*0068*/ 	.byte	0x02, 0x4a
	.zero		1
	.zero		1


	//----- nvinfo : EIATTR_EXIT_INSTR_OFFSETS
	.align		4
        /*006c*/ 	.byte	0x04, 0x1c
        /*006e*/ 	.short	(.L_123 - .L_122)


	//   ....[0]....
.L_122:
        /*0070*/ 	.word	0x000001d0


	//----- nvinfo : EIATTR_CRS_STACK_SIZE
	.align		4
.L_123:
        /*0074*/ 	.byte	0x04, 0x1e
        /*0076*/ 	.short	(.L_125 - .L_124)
.L_124:
        /*0078*/ 	.word	0x00000000


	//----- nvinfo : EIATTR_CBANK_PARAM_SIZE
	.align		4
.L_125:
        /*007c*/ 	.byte	0x03, 0x19
        /*007e*/ 	.short	0x001c


	//----- nvinfo : EIATTR_PARAM_CBANK
	.align		4
        /*0080*/ 	.byte	0x04, 0x0a
        /*0082*/ 	.short	(.L_127 - .L_126)
	.align		4
.L_126:
        /*0084*/ 	.word	index@(.nv.constant0._Z23ScalarVectorSubtractionPfS_fii)
        /*0088*/ 	.short	0x0380
        /*008a*/ 	.short	0x001c


	//----- nvinfo : EIATTR_SW_WAR
	.align		4
.L_127:
        /*008c*/ 	.byte	0x04, 0x36
        /*008e*/ 	.short	(.L_129 - .L_128)
.L_128:
        /*0090*/ 	.word	0x00000008
.L_129:


//--------------------- .nv.info._Z20VectorVectorAdditionPfS_ii --------------------------
	.section	.nv.info._Z20VectorVectorAdditionPfS_ii,"",@"SHT_CUDA_INFO"
	.sectionflags	@""
	.align	4


	//----- nvinfo : EIATTR_CUDA_API_VERSION
	.align		4
        /*0000*/ 	.byte	0x04, 0x37
        /*0002*/ 	.short	(.L_131 - .L_130)
.L_130:
        /*0004*/ 	.word	0x00000082


	//----- nvinfo : EIATTR_KPARAM_INFO
	.align		4
.L_131:
        /*0008*/ 	.byte	0x04, 0x17
        /*000a*/ 	.short	(.L_133 - .L_132)
.L_132:
        /*000c*/ 	.word	0x00000000
        /*0010*/ 	.short	0x0003
        /*0012*/ 	.short	0x0014
        /*0014*/ 	.byte	0x00, 0xf0, 0x11, 0x00


	//----- nvinfo : EIATTR_KPARAM_INFO
	.align		4
.L_133:
        /*0018*/ 	.byte	0x04, 0x17
        /*001a*/ 	.short	(.L_135 - .L_134)
.L_134:
        /*001c*/ 	.word	0x00000000
        /*0020*/ 	.short	0x0002
        /*0022*/ 	.short	0x0010
        /*0024*/ 	.byte	0x00, 0xf0, 0x11, 0x00


	//----- nvinfo : EIATTR_KPARAM_INFO
	.align		4
.L_135:
        /*0028*/ 	.byte	0x04, 0x17
        /*002a*/ 	.short	(.L_137 - .L_136)
.L_136:
        /*002c*/ 	.word	0x00000000
        /*0030*/ 	.short	0x0001
        /*0032*/ 	.short	0x0008
        /*0034*/ 	.byte	0x00, 0xf5, 0x21, 0x00


	//----- nvinfo : EIATTR_KPARAM_INFO
	.align		4
.L_137:
        /*0038*/ 	.byte	0x04, 0x17
        /*003a*/ 	.short	(.L_139 - .L_138)
.L_138:
        /*003c*/ 	.word	0x00000000
        /*0040*/ 	.short	0x0000
        /*0042*/ 	.short	0x0000
        /*0044*/ 	.byte	0x00, 0xf5, 0x21, 0x00


	//----- nvinfo : EIATTR_SPARSE_MMA_MASK
	.align		4
.L_139:
        /*0048*/ 	.byte	0x03, 0x50
        /*004a*/ 	.short	0x0000


	//----- nvinfo : EIATTR_MAXREG_COUNT
	.align		4
        /*004c*/ 	.byte	0x03, 0x1b
        /*004e*/ 	.short	0x00ff


	//----- nvinfo : EIATTR_NUM_BARRIERS
	.align		4
        /*0050*/ 	.byte	0x02, 0x4c
        /*0052*/ 	.byte	0x01
	.zero		1


	//----- nvinfo : EIATTR_MERCURY_ISA_VERSION
	.align		4
        /*0054*/ 	.byte	0x03, 0x5f
        /*0056*/ 	.short	0x0101


	//----- nvinfo : EIATTR_VRC_CTA_INIT_COUNT
	.align		4
        /*0058*/ 	.byte	0x02, 0x4a
	.zero		1
	.zero		1


	//----- nvinfo : EIATTR_EXIT_INSTR_OFFSETS
	.align		4
        /*005c*/ 	.byte	0x04, 0x1c
        /*005e*/ 	.short	(.L_141 - .L_140)


	//   ....[0]....
.L_140:
        /*0060*/ 	.word	0x000001f0


	//----- nvinfo : EIATTR_CRS_STACK_SIZE
	.align		4
.L_141:
        /*0064*/ 	.byte	0x04, 0x1e
        /*0066*/ 	.short	(.L_143 - .L_142)
.L_142:
        /*0068*/ 	.word	0x00000000


	//----- nvinfo : EIATTR_CBANK_PARAM_SIZE
	.align		4
.L_143:
        /*006c*/ 	.byte	0x03, 0x19
        /*006e*/ 	.short	0x0018


	//----- nvinfo : EIATTR_PARAM_CBANK
	.align		4
        /*0070*/ 	.byte	0x04, 0x0a
        /*0072*/ 	.short	(.L_145 - .L_144)
	.align		4
.L_144:
        /*0074*/ 	.word	index@(.nv.constant0._Z20VectorVectorAdditionPfS_ii)
        /*0078*/ 	.short	0x0380
        /*007a*/ 	.short	0x0018


	//----- nvinfo : EIATTR_SW_WAR
	.align		4
.L_145:
        /*007c*/ 	.byte	0x04, 0x36
        /*007e*/ 	.short	(.L_147 - .L_146)
.L_146:
        /*0080*/ 	.word	0x00000008
.L_147:


//--------------------- .nv.info._Z23VectorVectorSubtractionPfS_S_ii --------------------------
	.section	.nv.info._Z23VectorVectorSubtractionPfS_S_ii,"",@"SHT_CUDA_INFO"
	.sectionflags	@""
	.align	4


	//----- nvinfo : EIATTR_CUDA_API_VERSION
	.align		4
        /*0000*/ 	.byte	0x04, 0x37
        /*0002*/ 	.short	(.L_149 - .L_148)
.L_148:
        /*0004*/ 	.word	0x00000082


	//----- nvinfo : EIATTR_KPARAM_INFO
	.align		4
.L_149:
        /*0008*/ 	.byte	0x04, 0x17
        /*000a*/ 	.short	(.L_151 - .L_150)
.L_150:
        /*000c*/ 	.word	0x00000000
        /*0010*/ 	.short	0x0004
        /*0012*/ 	.short	0x001c
        /*0014*/ 	.byte	0x00, 0xf0, 0x11, 0x00


	//----- nvinfo : EIATTR_KPARAM_INFO
	.align		4
.L_151:
        /*0018*/ 	.byte	0x04, 0x17
        /*001a*/ 	.short	(.L_153 - .L_152)
.L_152:
        /*001c*/ 	.word	0x00000000
        /*0020*/ 	.short	0x0003
        /*0022*/ 	.short	0x0018
        /*0024*/ 	.byte	0x00, 0xf0, 0x11, 0x00


	//----- nvinfo : EIATTR_KPARAM_INFO
	.align		4
.L_153:
        /*0028*/ 	.byte	0x04, 0x17
        /*002a*/ 	.short	(.L_155 - .L_154)
.L_154:
        /*002c*/ 	.word	0x00000000
        /*0030*/ 	.short	0x0002
        /*0032*/ 	.short	0x0010
        /*0034*/ 	.byte	0x00, 0xf5, 0x21, 0x00


	//----- nvinfo : EIATTR_KPARAM_INFO
	.align		4
.L_155:
        /*0038*/ 	.byte	0x04, 0x17
        /*003a*/ 	.short	(.L_157 - .L_156)
.L_156:
        /*003c*/ 	.word	0x00000000
        /*0040*/ 	.short	0x0001
        /*0042*/ 	.short	0x0008
        /*0044*/ 	.byte	0x00, 0xf5, 0x21, 0x00


	//----- nvinfo : EIATTR_KPARAM_INFO
	.align		4
.L_157:
        /*0048*/ 	.byte	0x04, 0x17
        /*004a*/ 	.short	(.L_159 - .L_158)
.L_158:
        /*004c*/ 	.word	0x00000000
        /*0050*/ 	.short	0x0000
        /*0052*/ 	.short	0x0000
        /*0054*/ 	.byte	0x00, 0xf5, 0x21, 0x00


	//----- nvinfo : EIATTR_SPARSE_MMA_MASK
	.align		4
.L_159:
        /*0058*/ 	.byte	0x03, 0x50
        /*005a*/ 	.short	0x0000


	//----- nvinfo : EIATTR_MAXREG_COUNT
	.align		4
        /*005c*/ 	.byte	0x03, 0x1b
        /*005e*/ 	.short	0x00ff


	//----- nvinfo : EIATTR_NUM_BARRIERS
	.align		4
        /*0060*/ 	.byte	0x02, 0x4c
        /*0062*/ 	.byte	0x01
	.zero		1


	//----- nvinfo : EIATTR_MERCURY_ISA_VERSION
	.align		4
        /*0064*/ 	.byte	0x03, 0x5f
        /*0066*/ 	.short	0x0101


	//----- nvinfo : EIATTR_VRC_CTA_INIT_COUNT
	.align		4
        /*0068*/ 	.byte	0x02, 0x4a
	.zero		1
	.zero		1


	//----- nvinfo : EIATTR_EXIT_INSTR_OFFSETS
	.align		4
        /*006c*/ 	.byte	0x04, 0x1c
        /*006e*/ 	.short	(.L_161 - .L_160)


	//   ....[0]....
.L_160:
        /*0070*/ 	.word	0x00000210


	//----- nvinfo : EIATTR_CRS_STACK_SIZE
	.align		4
.L_161:
        /*0074*/ 	.byte	0x04, 0x1e
        /*0076*/ 	.short	(.L_163 - .L_162)
.L_162:
        /*0078*/ 	.word	0x00000000


	//----- nvinfo : EIATTR_CBANK_PARAM_SIZE
	.align		4
.L_163:
        /*007c*/ 	.byte	0x03, 0x19
        /*007e*/ 	.short	0x0020


	//----- nvinfo : EIATTR_PARAM_CBANK
	.align		4
        /*0080*/ 	.byte	0x04, 0x0a
        /*0082*/ 	.short	(.L_165 - .L_164)
	.align		4
.L_164:
        /*0084*/ 	.word	index@(.nv.constant0._Z23VectorVectorSubtractionPfS_S_ii)
        /*0088*/ 	.short	0x0380
        /*008a*/ 	.short	0x0020


	//----- nvinfo : EIATTR_SW_WAR
	.align		4
.L_165:
        /*008c*/ 	.byte	0x04, 0x36
        /*008e*/ 	.short	(.L_167 - .L_166)
.L_166:
        /*0090*/ 	.word	0x00000008
.L_167:


//--------------------- .nv.info._Z26VectorMatrixMultiplicationPfS_S_ii --------------------------
	.section	.nv.info._Z26VectorMatrixMultiplicationPfS_S_ii,"",@"SHT_CUDA_INFO"
	.sectionflags	@""
	.align	4


	//----- nvinfo : EIATTR_CUDA_API_VERSION
	.align		4
        /*0000*/ 	.byte	0x04, 0x37
        /*0002*/ 	.short	(.L_169 - .L_168)
.L_168:
        /*0004*/ 	.word	0x00000082


	//----- nvinfo : EIATTR_KPARAM_INFO
	.align		4
.L_169:
        /*0008*/ 	.byte	0x04, 0x17
        /*000a*/ 	.short	(.L_171 - .L_170)
.L_170:
        /*000c*/ 	.word	0x00000000
        /*0010*/ 	.short	0x0004
        /*0012*/ 	.short	0x001c
        /*0014*/ 	.byte	0x00, 0xf0, 0x11, 0x00


	//----- nvinfo : EIATTR_KPARAM_INFO
	.align		4
.L_171:
        /*0018*/ 	.byte	0x04, 0x17
        /*001a*/ 	.short	(.L_173 - .L_172)
.L_172:
        /*001c*/ 	.word	0x00000000
        /*0020*/ 	.short	0x0003
        /*0022*/ 	.short	0x0018
        /*0024*/ 	.byte	0x00, 0xf0, 0x11, 0x00


	//----- nvinfo : EIATTR_KPARAM_INFO
	.align		4
.L_173:
        /*0028*/ 	.byte	0x04, 0x17
        /*002a*/ 	.short	(.L_175 - .L_174)
.L_174:
        /*002c*/ 	.word	0x00000000
        /*0030*/ 	.short	0x0002
        /*0032*/ 	.short	0x0010
        /*0034*/ 	.byte	0x00, 0xf5, 0x21, 0x00


	//----- nvinfo : EIATTR_KPARAM_INFO
	.align		4
.L_175:
        /*0038*/ 	.byte	0x04, 0x17
        /*003a*/ 	.short	(.L_177 - .L_176)
.L_176:
        /*003c*/ 	.word	0x00000000
        /*0040*/ 	.short	0x0001
        /*0042*/ 	.short	0x0008
        /*0044*/ 	.byte	0x00, 0xf5, 0x21, 0x00


	//----- nvinfo : EIATTR_KPARAM_INFO
	.align		4
.L_177:
        /*0048*/ 	.byte	0x04, 0x17
        /*004a*/ 	.short	(.L_179 - .L_178)
.L_178:
        /*004c*/ 	.word	0x00000000
        /*0050*/ 	.short	0x0000
        /*0052*/ 	.short	0x0000
        /*0054*/ 	.byte	0x00, 0xf5, 0x21, 0x00


	//----- nvinfo : EIATTR_SPARSE_MMA_MASK
	.align		4
.L_179:
        /*0058*/ 	.byte	0x03, 0x50
        /*005a*/ 	.short	0x0000


	//----- nvinfo : EIATTR_MAXREG_COUNT
	.align		4
        /*005c*/ 	.byte	0x03, 0x1b
        /*005e*/ 	.short	0x00ff


	//----- nvinfo : EIATTR_NUM_BARRIERS
	.align		4
        /*0060*/ 	.byte	0x02, 0x4c
        /*0062*/ 	.byte	0x01
	.zero		1


	//----- nvinfo : EIATTR_MERCURY_ISA_VERSION
	.align		4
        /*0064*/ 	.byte	0x03, 0x5f
        /*0066*/ 	.short	0x0101


	//----- nvinfo : EIATTR_VRC_CTA_INIT_COUNT
	.align		4
        /*0068*/ 	.byte	0x02, 0x4a
	.zero		1
	.zero		1


	//----- nvinfo : EIATTR_EXIT_INSTR_OFFSETS
	.align		4
        /*006c*/ 	.byte	0x04, 0x1c
        /*006e*/ 	.short	(.L_181 - .L_180)


	//   ....[0]....
.L_180:
        /*0070*/ 	.word	0x00001160


	//----- nvinfo : EIATTR_CRS_STACK_SIZE
	.align		4
.L_181:
        /*0074*/ 	.byte	0x04, 0x1e
        /*0076*/ 	.short	(.L_183 - .L_182)
.L_182:
        /*0078*/ 	.word	0x00000000


	//----- nvinfo : EIATTR_CBANK_PARAM_SIZE
	.align		4
.L_183:
        /*007c*/ 	.byte	0x03, 0x19
        /*007e*/ 	.short	0x0020


	//----- nvinfo : EIATTR_PARAM_CBANK
	.align		4
        /*0080*/ 	.byte	0x04, 0x0a
        /*0082*/ 	.short	(.L_185 - .L_184)
	.align		4
.L_184:
        /*0084*/ 	.word	index@(.nv.constant0._Z26VectorMatrixMultiplicationPfS_S_ii)
        /*0088*/ 	.short	0x0380
        /*008a*/ 	.short	0x0020


	//----- nvinfo : EIATTR_SW_WAR
	.align		4
.L_185:
        /*008c*/ 	.byte	0x04, 0x36
        /*008e*/ 	.short	(.L_187 - .L_186)
.L_186:
        /*0090*/ 	.word	0x00000008
.L_187:


//--------------------- .nv.info._Z26MatrixVectorMultiplicationPfS_S_ii --------------------------
	.section	.nv.info._Z26MatrixVectorMultiplicationPfS_S_ii,"",@"SHT_CUDA_INFO"
	.sectionflags	@""
	.align	4


	//----- nvinfo : EIATTR_CUDA_API_VERSION
	.align		4
        /*0000*/ 	.byte	0x04, 0x37
        /*0002*/ 	.short	(.L_189 - .L_188)
.L_188:
        /*0004*/ 	.word	0x00000082


	//----- nvinfo : EIATTR_KPARAM_INFO
	.align		4
.L_189:
        /*0008*/ 	.byte	0x04, 0x17
        /*000a*/ 	.short	(.L_191 - .L_190)
.L_190:
        /*000c*/ 	.word	0x00000000
        /*0010*/ 	.short	0x0004
        /*0012*/ 	.short	0x001c
        /*0014*/ 	.byte	0x00, 0xf0, 0x11, 0x00


	//----- nvinfo : EIATTR_KPARAM_INFO
	.align		4
.L_191:
        /*0018*/ 	.byte	0x04, 0x17
        /*001a*/ 	.short	(.L_193 - .L_192)
.L_192:
        /*001c*/ 	.word	0x00000000
        /*0020*/ 	.short	0x0003
        /*0022*/ 	.short	0x0018
        /*0024*/ 	.byte	0x00, 0xf0, 0x11, 0x00


	//----- nvinfo : EIATTR_KPARAM_INFO
	.align		4
.L_193:
        /*0028*/ 	.byte	0x04, 0x17
        /*002a*/ 	.short	(.L_195 - .L_194)
.L_194:
        /*002c*/ 	.word	0x00000000
        /*0030*/ 	.short	0x0002
        /*0032*/ 	.short	0x0010
        /*0034*/ 	.byte	0x00, 0xf5, 0x21, 0x00


	//----- nvinfo : EIATTR_KPARAM_INFO
	.align		4
.L_195:
        /*0038*/ 	.byte	0x04, 0x17
        /*003a*/ 	.short	(.L_197 - .L_196)
.L_196:
        /*003c*/ 	.word	0x00000000
        /*0040*/ 	.short	0x0001
        /*0042*/ 	.short	0x0008
        /*0044*/ 	.byte	0x00, 0xf5, 0x21, 0x00


	//----- nvinfo : EIATTR_KPARAM_INFO
	.align		4
.L_197:
        /*0048*/ 	.byte	0x04, 0x17
        /*004a*/ 	.short	(.L_199 - .L_198)
.L_198:
        /*004c*/ 	.word	0x00000000
        /*0050*/ 	.short	0x0000
        /*0052*/ 	.short	0x0000
        /*0054*/ 	.byte	0x00, 0xf5, 0x21, 0x00


	//----- nvinfo : EIATTR_SPARSE_MMA_MASK
	.align		4
.L_199:
        /*0058*/ 	.byte	0x03, 0x50
        /*005a*/ 	.short	0x0000


	//----- nvinfo : EIATTR_MAXREG_COUNT
	.align		4
        /*005c*/ 	.byte	0x03, 0x1b
        /*005e*/ 	.short	0x00ff


	//----- nvinfo : EIATTR_NUM_BARRIERS
	.align		4
        /*0060*/ 	.byte	0x02, 0x4c
        /*0062*/ 	.byte	0x01
	.zero		1


	//----- nvinfo : EIATTR_MERCURY_ISA_VERSION
	.align		4
        /*0064*/ 	.byte	0x03, 0x5f
        /*0066*/ 	.short	0x0101


	//----- nvinfo : EIATTR_VRC_CTA_INIT_COUNT
	.align		4
        /*0068*/ 	.byte	0x02, 0x4a
	.zero		1
	.zero		1


	//----- nvinfo : EIATTR_EXIT_INSTR_OFFSETS
	.align		4
        /*006c*/ 	.byte	0x04, 0x1c
        /*006e*/ 	.short	(.L_201 - .L_200)


	//   ....[0]....
.L_200:
        /*0070*/ 	.word	0x00000fc0


	//----- nvinfo : EIATTR_CRS_STACK_SIZE
	.align		4
.L_201:
        /*0074*/ 	.byte	0x04, 0x1e
        /*0076*/ 	.short	(.L_203 - .L_202)
.L_202:
        /*0078*/ 	.word	0x00000000


	//----- nvinfo : EIATTR_CBANK_PARAM_SIZE
	.align		4
.L_203:
        /*007c*/ 	.byte	0x03, 0x19
        /*007e*/ 	.short	0x0020


	//----- nvinfo : EIATTR_PARAM_CBANK
	.align		4
        /*0080*/ 	.byte	0x04, 0x0a
        /*0082*/ 	.short	(.L_205 - .L_204)
	.align		4
.L_204:
        /*0084*/ 	.word	index@(.nv.constant0._Z26MatrixVectorMultiplicationPfS_S_ii)
        /*0088*/ 	.short	0x0380
        /*008a*/ 	.short	0x0020


	//----- nvinfo : EIATTR_SW_WAR
	.align		4
.L_205:
        /*008c*/ 	.byte	0x04, 0x36
        /*008e*/ 	.short	(.L_207 - .L_206)
.L_206:
        /*0090*/ 	.word	0x00000008
.L_207:


//--------------------- .nv.callgraph             --------------------------
	.section	.nv.callgraph,"",@"SHT_CUDA_CALLGRAPH"
	.align	4
	.sectionentsize	8
	.align		4
        /*0000*/ 	.word	0x00000000
	.align		4
        /*0004*/ 	.word	0xffffffff
	.align		4
        /*0008*/ 	.word	0x00000000
	.align		4
        /*000c*/ 	.word	0xfffffffe
	.align		4
        /*0010*/ 	.word	0x00000000
	.align		4
        /*0014*/ 	.word	0xfffffffd
	.align		4
        /*0018*/ 	.word	0x00000000
	.align		4
        /*001c*/ 	.word	0xfffffffc


//--------------------- .text._Z26ScalarMatrixMultiplicationPffS_ii --------------------------
	.section	.text._Z26ScalarMatrixMultiplicationPffS_ii,"ax",@progbits
	.align	128
        .global         _Z26ScalarMatrixMultiplicationPffS_ii
        .type           _Z26ScalarMatrixMultiplicationPffS_ii,@function
        .size           _Z26ScalarMatrixMultiplicationPffS_ii,(.L_x_51 - _Z26ScalarMatrixMultiplicationPffS_ii)
        .other          _Z26ScalarMatrixMultiplicationPffS_ii,@"STO_CUDA_ENTRY STV_DEFAULT"
_Z26ScalarMatrixMultiplicationPffS_ii:
.text._Z26ScalarMatrixMultiplicationPffS_ii:
[----:B------:R-:W-:Y:S01]  /*0000*/  LDC R1, c[0x0][0x37c] ;  /* 0x0000df00ff017b82 */ /* 0x000fe20000000800 */
[----:B------:R-:W0:Y:S07]  /*0010*/  S2R R12, SR_TID.X ;  /* 0x00000000000c7919 */ /* 0x000e2e0000002100 */
[----:B------:R-:W1:Y:S01]  /*0020*/  LDC.64 R2, c[0x0][0x398] ;  /* 0x0000e600ff027b82 */ /* 0x000e620000000a00 */
[----:B------:R-:W2:Y:S01]  /*0030*/  LDCU UR4, c[0x0][0x388] ;  /* 0x00007100ff0477ac */ /* 0x000ea20008000800 */
[----:B------:R-:W-:Y:S01]  /*0040*/  BSSY.RECONVERGENT B0, `(.L_x_0) ;  /* 0x0000017000007945 */ /* 0x000fe20003800200 */
[----:B------:R-:W0:Y:S01]  /*0050*/  S2R R14, SR_TID.Y ;  /* 0x00000000000e7919 */ /* 0x000e220000002200 */
[----:B-1----:R-:W-:-:S02]  /*0060*/  IMAD R13, R2, R2, RZ ;  /* 0x00000002020d7224 */ /* 0x002fc400078e02ff */
[----:B0-----:R-:W-:-:S05]  /*0070*/  IMAD R0, R12, R3, R14 ;  /* 0x000000030c007224 */ /* 0x001fca00078e020e */
[----:B------:R-:W-:-:S13]  /*0080*/  ISETP.GE.AND P0, PT, R0, R13, PT ;  /* 0x0000000d0000720c */ /* 0x000fda0003f06270 */
[----:B--2---:R-:W-:Y:S05]  /*0090*/  @P0 BRA `(.L_x_1) ;  /* 0x0000000000440947 */ /* 0x004fea0003800000 */
[----:B------:R-:W0:Y:S01]  /*00a0*/  LDC.64 R16, c[0x0][0x358] ;  /* 0x0000d600ff107b82 */ /* 0x000e220000000a00 */
[----:B------:R-:W-:-:S07]  /*00b0*/  HFMA2 R2, -RZ, RZ, 0, 0 ;  /* 0x00000000ff027431 */ /* 0x000fce00000001ff */
[----:B------:R-:W1:Y:S08]  /*00c0*/  LDC.64 R4, c[0x0][0x380] ;  /* 0x0000e000ff047b82 */ /* 0x000e700000000a00 */
[----:B------:R-:W2:Y:S02]  /*00d0*/  LDC.64 R6, c[0x0][0x390] ;  /* 0x0000e400ff067b82 */ /* 0x000ea40000000a00 */
.L_x_2:
[----:B0-----:R-:W-:Y:S01]  /*00e0*/  R2UR UR6, R16 ;  /* 0x00000000100672ca */ /* 0x001fe200000e0000 */
[----:B-1----:R-:W-:Y:S01]  /*00f0*/  IMAD.WIDE R8, R0, 0x4, R4 ;  /* 0x0000000400087825 */ /* 0x002fe200078e0204 */
[----:B------:R-:W-:-:S13]  /*0100*/  R2UR UR7, R17 ;  /* 0x00000000110772ca */ /* 0x000fda00000e0000 */
[----:B---3--:R-:W3:Y:S01]  /*0110*/  LDG.E R8, desc[UR6][R8.64] ;  /* 0x0000000608087981 */ /* 0x008ee2000c1e1900 */
[----:B--2---:R-:W-:-:S04]  /*0120*/  IMAD.WIDE R10, R0, 0x4, R6 ;  /* 0x00000004000a7825 */ /* 0x004fc800078e0206 */
[C---:B------:R-:W-:Y:S01]  /*0130*/  IMAD R0, R2.reuse, R3, R3 ;  /* 0x0000000302007224 */ /* 0x040fe200078e0203 */
[----:B------:R-:W-:-:S04]  /*0140*/  IADD3 R2, PT, PT, R2, 0x1, RZ ;  /* 0x0000000102027810 */ /* 0x000fc80007ffe0ff */
[----:B------:R-:W-:-:S05]  /*0150*/  IADD3 R0, PT, PT, R0, R12, RZ ;  /* 0x0000000c00007210 */ /* 0x000fca0007ffe0ff */
[----:B------:R-:W-:-:S05]  /*0160*/  IMAD R0, R0, R3, R14 ;  /* 0x0000000300007224 */ /* 0x000fca00078e020e */
[----:B------:R-:W-:Y:S01]  /*0170*/  ISETP.GE.AND P0, PT, R0, R13, PT ;  /* 0x0000000d0000720c */ /* 0x000fe20003f06270 */
[----:B---3--:R-:W-:-:S05]  /*0180*/  FMUL R15, R8, UR4 ;  /* 0x00000004080f7c20 */ /* 0x008fca0008400000 */
[----:B------:R3:W-:Y:S07]  /*0190*/  STG.E desc[UR6][R10.64], R15 ;  /* 0x0000000f0a007986 */ /* 0x0007ee000c101906 */
[----:B------:R-:W-:Y:S05]  /*01a0*/  @!P0 BRA `(.L_x_2) ;  /* 0xfffffffc00cc8947 */ /* 0x000fea000383ffff */
.L_x_1:
[----:B------:R-:W-:Y:S05]  /*01b0*/  BSYNC.RECONVERGENT B0 ;  /* 0x0000000000007941 */ /* 0x000fea0003800200 */
.L_x_0:
[----:B------:R-:W-:Y:S06]  /*01c0*/  BAR.SYNC.DEFER_BLOCKING 0x0 ;  /* 0x0000000000007b1d */ /* 0x000fec0000010000 */
[----:B------:R-:W-:Y:S05]  /*01d0*/  EXIT ;  /* 0x000000000000794d */ /* 0x000fea0003800000 */
.L_x_3:
[----:B------:R-:W-:-:S00]  /*01e0*/  BRA `(.L_x_3) ;  /* 0xfffffffc00fc7947 */ /* 0x000fc0000383ffff */
[----:B------:R-:W-:-:S00]  /*01f0*/  NOP ;  /* 0x0000000000007918 */ /* 0x000fc00000000000 */
        /* <DEDUP_REMOVED lines=8> */
.L_x_51:


//--------------------- .text._Z26ScalarVectorMultiplicationPffS_ii --------------------------
	.section	.text._Z26ScalarVectorMultiplicationPffS_ii,"ax",@progbits
	.align	128
        .global         _Z26ScalarVectorMultiplicationPffS_ii
        .type           _Z26ScalarVectorMultiplicationPffS_ii,@function
        .size           _Z26ScalarVectorMultiplicationPffS_ii,(.L_x_52 - _Z26ScalarVectorMultiplicationPffS_ii)
        .other          _Z26ScalarVectorMultiplicationPffS_ii,@"STO_CUDA_ENTRY STV_DEFAULT"
_Z26ScalarVectorMultiplicationPffS_ii:
.text._Z26ScalarVectorMultiplicationPffS_ii:
[----:B------:R-:W-:Y:S01]  /*0000*/  LDC R1, c[0x0][0x37c] ;  /* 0x0000df00ff017b82 */ /* 0x000fe20000000800 */
[----:B------:R-:W0:Y:S07]  /*0010*/  S2R R14, SR_TID.X ;  /* 0x00000000000e7919 */ /* 0x000e2e0000002100 */
[----:B------:R-:W0:Y:S01]  /*0020*/  LDC.64 R2, c[0x0][0x398] ;  /* 0x0000e600ff027b82 */ /* 0x000e220000000a00 */
[----:B------:R-:W1:Y:S01]  /*0030*/  LDCU UR4, c[0x0][0x388] ;  /* 0x00007100ff0477ac */ /* 0x000e620008000800 */
[----:B------:R-:W-:Y:S01]  /*0040*/  BSSY.RECONVERGENT B0, `(.L_x_4) ;  /* 0x0000017000007945 */ /* 0x000fe20003800200 */
[----:B------:R-:W0:Y:S02]  /*0050*/  S2R R18, SR_TID.Y ;  /* 0x0000000000127919 */ /* 0x000e240000002200 */
[----:B0-----:R-:W-:-:S05]  /*0060*/  IMAD R9, R14, R3, R18 ;  /* 0x000000030e097224 */ /* 0x001fca00078e0212 */
[----:B------:R-:W-:-:S13]  /*0070*/  ISETP.GE.AND P0, PT, R9, R2, PT ;  /* 0x000000020900720c */ /* 0x000fda0003f06270 */
[----:B-1----:R-:W-:Y:S05]  /*0080*/  @P0 BRA `(.L_x_5) ;  /* 0x0000000000480947 */ /* 0x002fea0003800000 */
[----:B------:R-:W0:Y:S01]  /*0090*/  LDC.64 R16, c[0x0][0x358] ;  /* 0x0000d600ff107b82 */ /* 0x000e220000000a00 */
[----:B------:R-:W-:Y:S01]  /*00a0*/  HFMA2 R0, -RZ, RZ, 0, 0 ;  /* 0x00000000ff007431 */ /* 0x000fe200000001ff */
[----:B------:R-:W-:-:S06]  /*00b0*/  MOV R13, R9 ;  /* 0x00000009000d7202 */ /* 0x000fcc0000000f00 */
[----:B------:R-:W1:Y:S08]  /*00c0*/  LDC.64 R4, c[0x0][0x380] ;  /* 0x0000e000ff047b82 */ /* 0x000e700000000a00 */
[----:B------:R-:W2:Y:S02]  /*00d0*/  LDC.64 R6, c[0x0][0x390] ;  /* 0x0000e400ff067b82 */ /* 0x000ea40000000a00 */
.L_x_6:
[----:B0-----:R-:W-:Y:S01]  /*00e0*/  R2UR UR6, R16 ;  /* 0x00000000100672ca */ /* 0x001fe200000e0000 */
[----:B-1----:R-:W-:Y:S01]  /*00f0*/  IMAD.WIDE R8, R13, 0x4, R4 ;  /* 0x000000040d087825 */ /* 0x002fe200078e0204 */
[----:B------:R-:W-:-:S13]  /*0100*/  R2UR UR7, R17 ;  /* 0x00000000110772ca */ /* 0x000fda00000e0000 */
[----:B---3--:R-:W3:Y:S01]  /*0110*/  LDG.E R8, desc[UR6][R8.64] ;  /* 0x0000000608087981 */ /* 0x008ee2000c1e1900 */
[C---:B------:R-:W-:Y:S01]  /*0120*/  IMAD R12, R0.reuse, R3, R3 ;  /* 0x00000003000c7224 */ /* 0x040fe200078e0203 */
[----:B------:R-:W-:Y:S01]  /*0130*/  IADD3 R0, PT, PT, R0, 0x1, RZ ;  /* 0x0000000100007810 */ /* 0x000fe20007ffe0ff */
[----:B--2---:R-:W-:-:S03]  /*0140*/  IMAD.WIDE R10, R13, 0x4, R6 ;  /* 0x000000040d0a7825 */ /* 0x004fc600078e0206 */
[----:B------:R-:W-:-:S05]  /*0150*/  IADD3 R12, PT, PT, R12, R14, RZ ;  /* 0x0000000e0c0c7210 */ /* 0x000fca0007ffe0ff */
[----:B------:R-:W-:-:S05]  /*0160*/  IMAD R13, R12, R3, R18 ;  /* 0x000000030c0d7224 */ /* 0x000fca00078e0212 */
[----:B------:R-:W-:Y:S01]  /*0170*/  ISETP.GE.AND P0, PT, R13, R2, PT ;  /* 0x000000020d00720c */ /* 0x000fe20003f06270 */
[----:B---3--:R-:W-:-:S05]  /*0180*/  FMUL R15, R8, UR4 ;  /* 0x00000004080f7c20 */ /* 0x008fca0008400000 */
[----:B------:R3:W-:Y:S07]  /*0190*/  STG.E desc[UR6][R10.64], R15 ;  /* 0x0000000f0a007986 */ /* 0x0007ee000c101906 */
[----:B------:R-:W-:Y:S05]  /*01a0*/  @!P0 BRA `(.L_x_6) ;  /* 0xfffffffc00cc8947 */ /* 0x000fea000383ffff */
.L_x_5:
[----:B------:R-:W-:Y:S05]  /*01b0*/  BSYNC.RECONVERGENT B0 ;  /* 0x0000000000007941 */ /* 0x000fea0003800200 */
.L_x_4:
[----:B------:R-:W-:Y:S06]  /*01c0*/  BAR.SYNC.DEFER_BLOCKING 0x0 ;  /* 0x0000000000007b1d */ /* 0x000fec0000010000 */
[----:B------:R-:W-:Y:S05]  /*01d0*/  EXIT ;  /* 0x000000000000794d */ /* 0x000fea0003800000 */
.L_x_7:
        /* <DEDUP_REMOVED lines=10> */
.L_x_52:


//--------------------- .text._Z22VectorVectorDotProductPfS_S_S_ii --------------------------
	.section	.text._Z22VectorVectorDotProductPfS_S_S_ii,"ax",@progbits
	.align	128
        .global         _Z22VectorVectorDotProductPfS_S_S_ii
        .type           _Z22VectorVectorDotProductPfS_S_S_ii,@function
        .size           _Z22VectorVectorDotProductPfS_S_S_ii,(.L_x_53 - _Z22VectorVectorDotProductPfS_S_S_ii)
        .other          _Z22VectorVectorDotProductPfS_S_S_ii,@"STO_CUDA_ENTRY STV_DEFAULT"
_Z22VectorVectorDotProductPfS_S_S_ii:
.text._Z22VectorVectorDotProductPfS_S_S_ii:
[----:B------:R-:W-:Y:S01]  /*0000*/  LDC R1, c[0x0][0x37c] ;  /* 0x0000df00ff017b82 */ /* 0x000fe20000000800 */
[----:B------:R-:W0:Y:S07]  /*0010*/  S2R R0, SR_TID.X ;  /* 0x0000000000007919 */ /* 0x000e2e0000002100 */
[----:B------:R-:W1:Y:S01]  /*0020*/  LDC.64 R4, c[0x0][0x3a0] ;  /* 0x0000e800ff047b82 */ /* 0x000e620000000a00 */
[----:B------:R-:W2:Y:S01]  /*0030*/  LDCU.64 UR6, c[0x0][0x358] ;  /* 0x00006b00ff0677ac */ /* 0x000ea20008000a00 */
[----:B------:R-:W-:Y:S01]  /*0040*/  BSSY.RECONVERGENT B0, `(.L_x_8) ;  /* 0x000001b000007945 */ /* 0x000fe20003800200 */
[----:B------:R-:W0:Y:S05]  /*0050*/  S2R R19, SR_TID.Y ;  /* 0x0000000000137919 */ /* 0x000e2a0000002200 */
[----:B------:R-:W2:Y:S01]  /*0060*/  LDC.64 R2, c[0x0][0x398] ;  /* 0x0000e600ff027b82 */ /* 0x000ea20000000a00 */
[----:B-1----:R-:W-:Y:S01]  /*0070*/  ISETP.GE.AND P0, PT, R4, 0x1, PT ;  /* 0x000000010400780c */ /* 0x002fe20003f06270 */
[----:B--2---:R1:W-:Y:S01]  /*0080*/  STG.E desc[UR6][R2.64], RZ ;  /* 0x000000ff02007986 */ /* 0x0043e2000c101906 */
[----:B0-----:R-:W-:-:S05]  /*0090*/  IMAD R19, R0, R5, R19 ;  /* 0x0000000500137224 */ /* 0x001fca00078e0213 */
[C---:B------:R-:W-:Y:S02]  /*00a0*/  ISETP.GE.AND P1, PT, R19.reuse, R4, PT ;  /* 0x000000041300720c */ /* 0x040fe40003f26270 */
[----:B------:R-:W-:-:S11]  /*00b0*/  ISETP.NE.OR P0, PT, R19, RZ, !P0 ;  /* 0x000000ff1300720c */ /* 0x000fd60004705670 */
[----:B-1----:R-:W-:Y:S05]  /*00c0*/  @P1 BRA `(.L_x_9) ;  /* 0x0000000000481947 */ /* 0x002fea0003800000 */
[----:B------:R-:W0:Y:S01]  /*00d0*/  LDC.64 R6, c[0x0][0x390] ;  /* 0x0000e400ff067b82 */ /* 0x000e220000000a00 */
[----:B------:R-:W-:Y:S02]  /*00e0*/  HFMA2 R0, -RZ, RZ, 0, 0 ;  /* 0x00000000ff007431 */ /* 0x000fe400000001ff */
[----:B------:R-:W-:Y:S01]  /*00f0*/  IMAD R5, R5, R5, RZ ;  /* 0x0000000505057224 */ /* 0x000fe200078e02ff */
[----:B------:R-:W-:-:S04]  /*0100*/  MOV R21, R19 ;  /* 0x0000001300157202 */ /* 0x000fc80000000f00 */
[----:B------:R-:W1:Y:S08]  /*0110*/  LDC.64 R8, c[0x0][0x380] ;  /* 0x0000e000ff087b82 */ /* 0x000e700000000a00 */
[----:B------:R-:W2:Y:S02]  /*0120*/  LDC.64 R10, c[0x0][0x388] ;  /* 0x0000e200ff0a7b82 */ /* 0x000ea40000000a00 */
.L_x_10:
[----:B-1----:R-:W-:-:S04]  /*0130*/  IMAD.WIDE R12, R21, 0x4, R8 ;  /* 0x00000004150c7825 */ /* 0x002fc800078e0208 */
[C---:B--2---:R-:W-:Y:S02]  /*0140*/  IMAD.WIDE R14, R21.reuse, 0x4, R10 ;  /* 0x00000004150e7825 */ /* 0x044fe400078e020a */
[----:B------:R-:W2:Y:S04]  /*0150*/  LDG.E R12, desc[UR6][R12.64] ;  /* 0x000000060c0c7981 */ /* 0x000ea8000c1e1900 */
[----:B------:R-:W2:Y:S01]  /*0160*/  LDG.E R15, desc[UR6][R14.64] ;  /* 0x000000060e0f7981 */ /* 0x000ea2000c1e1900 */
[----:B0--3--:R-:W-:-:S04]  /*0170*/  IMAD.WIDE R16, R21, 0x4, R6 ;  /* 0x0000000415107825 */ /* 0x009fc800078e0206 */
[----:B------:R-:W-:Y:S01]  /*0180*/  IMAD R18, R5, R0, R5 ;  /* 0x0000000005127224 */ /* 0x000fe200078e0205 */
[----:B------:R-:W-:-:S04]  /*0190*/  IADD3 R0, PT, PT, R0, 0x1, RZ ;  /* 0x0000000100007810 */ /* 0x000fc80007ffe0ff */
[----:B------:R-:W-:-:S04]  /*01a0*/  IADD3 R21, PT, PT, R19, R18, RZ ;  /* 0x0000001213157210 */ /* 0x000fc80007ffe0ff */
[----:B------:R-:W-:Y:S01]  /*01b0*/  ISETP.GE.AND P1, PT, R21, R4, PT ;  /* 0x000000041500720c */ /* 0x000fe20003f26270 */
[----:B--2---:R-:W-:-:S05]  /*01c0*/  FMUL R23, R12, R15 ;  /* 0x0000000f0c177220 */ /* 0x004fca0000400000 */
[----:B------:R3:W-:Y:S07]  /*01d0*/  STG.E desc[UR6][R16.64], R23 ;  /* 0x0000001710007986 */ /* 0x0007ee000c101906 */
[----:B------:R-:W-:Y:S05]  /*01e0*/  @!P1 BRA `(.L_x_10) ;  /* 0xfffffffc00d09947 */ /* 0x000fea000383ffff */
.L_x_9:
[----:B------:R-:W-:Y:S05]  /*01f0*/  BSYNC.RECONVERGENT B0 ;  /* 0x0000000000007941 */ /* 0x000fea0003800200 */
.L_x_8:
[----:B------:R-:W-:Y:S06]  /*0200*/  BAR.SYNC.DEFER_BLOCKING 0x0 ;  /* 0x0000000000007b1d */ /* 0x000fec0000010000 */
[----:B------:R-:W-:Y:S05]  /*0210*/  @P0 EXIT ;  /* 0x000000000000094d */ /* 0x000fea0003800000 */
[----:B------:R0:W5:Y:S01]  /*0220*/  LDG.E R9, desc[UR6][R2.64] ;  /* 0x0000000602097981 */ /* 0x000162000c1e1900 */
[C---:B------:R-:W-:Y:S01]  /*0230*/  ISETP.GE.U32.AND P1, PT, R4.reuse, 0x10, PT ;  /* 0x000000100400780c */ /* 0x040fe20003f26070 */
[----:B------:R-:W-:Y:S01]  /*0240*/  HFMA2 R0, -RZ, RZ, 0, 0 ;  /* 0x00000000ff007431 */ /* 0x000fe200000001ff */
[----:B------:R-:W-:-:S04]  /*0250*/  LOP3.LUT R8, R4, 0xf, RZ, 0xc0, !PT ;  /* 0x0000000f04087812 */ /* 0x000fc800078ec0ff */
[----:B------:R-:W-:-:S07]  /*0260*/  ISETP.NE.AND P0, PT, R8, RZ, PT ;  /* 0x000000ff0800720c */ /* 0x000fce0003f05270 */
[----:B0-----:R-:W-:Y:S06]  /*0270*/  @!P1 BRA `(.L_x_11) ;  /* 0x0000000000f89947 */ /* 0x001fec0003800000 */
[----:B------:R-:W0:Y:S01]  /*0280*/  LDCU.64 UR4, c[0x0][0x390] ;  /* 0x00007200ff0477ac */ /* 0x000e220008000a00 */
[----:B------:R-:W-:-:S04]  /*0290*/  LOP3.LUT R0, R4, 0x7ffffff0, RZ, 0xc0, !PT ;  /* 0x7ffffff004007812 */ /* 0x000fc800078ec0ff */
[----:B------:R-:W-:Y:S01]  /*02a0*/  IADD3 R5, PT, PT, -R0, RZ, RZ ;  /* 0x000000ff00057210 */ /* 0x000fe20007ffe1ff */
[----:B0-----:R-:W-:-:S04]  /*02b0*/  UIADD3 UR4, UP0, UPT, UR4, 0x20, URZ ;  /* 0x0000002004047890 */ /* 0x001fc8000ff1e0ff */
[----:B------:R-:W-:Y:S02]  /*02c0*/  UIADD3.X UR5, UPT, UPT, URZ, UR5, URZ, UP0, !UPT ;  /* 0x00000005ff057290 */ /* 0x000fe400087fe4ff */
[----:B------:R-:W-:-:S04]  /*02d0*/  MOV R10, UR4 ;  /* 0x00000004000a7c02 */ /* 0x000fc80008000f00 */
[----:B------:R-:W-:-:S07]  /*02e0*/  MOV R15, UR5 ;  /* 0x00000005000f7c02 */ /* 0x000fce0008000f00 */
.L_x_12:
[----:B------:R-:W-:Y:S02]  /*02f0*/  MOV R6, R10 ;  /* 0x0000000a00067202 */ /* 0x000fe40000000f00 */
[----:B------:R-:W-:-:S05]  /*0300*/  MOV R7, R15 ;  /* 0x0000000f00077202 */ /* 0x000fca0000000f00 */
[----:B------:R-:W2:Y:S02]  /*0310*/  LDG.E R10, desc[UR6][R6.64+-0x20] ;  /* 0xffffe006060a7981 */ /* 0x000ea4000c1e1900 */
[----:B--2-45:R-:W-:-:S05]  /*0320*/  FADD R9, R10, R9 ;  /* 0x000000090a097221 */ /* 0x034fca0000000000 */
[----:B------:R0:W-:Y:S04]  /*0330*/  STG.E desc[UR6][R2.64], R9 ;  /* 0x0000000902007986 */ /* 0x0001e8000c101906 */
[----:B------:R-:W2:Y:S02]  /*0340*/  LDG.E R10, desc[UR6][R6.64+-0x1c] ;  /* 0xffffe406060a7981 */ /* 0x000ea4000c1e1900 */
[----:B--2---:R-:W-:-:S05]  /*0350*/  FADD R11, R9, R10 ;  /* 0x0000000a090b7221 */ /* 0x004fca0000000000 */
[----:B------:R1:W-:Y:S04]  /*0360*/  STG.E desc[UR6][R2.64], R11 ;  /* 0x0000000b02007986 */ /* 0x0003e8000c101906 */
[----:B------:R-:W2:Y:S02]  /*0370*/  LDG.E R10, desc[UR6][R6.64+-0x18] ;  /* 0xffffe806060a7981 */ /* 0x000ea4000c1e1900 */
[----:B--2---:R-:W-:-:S05]  /*0380*/  FADD R13, R11, R10 ;  /* 0x0000000a0b0d7221 */ /* 0x004fca0000000000 */
[----:B------:R2:W-:Y:S04]  /*0390*/  STG.E desc[UR6][R2.64], R13 ;  /* 0x0000000d02007986 */ /* 0x0005e8000c101906 */
[----:B------:R-:W4:Y:S02]  /*03a0*/  LDG.E R10, desc[UR6][R6.64+-0x14] ;  /* 0xffffec06060a7981 */ /* 0x000f24000c1e1900 */
[----:B----4-:R-:W-:-:S05]  /*03b0*/  FADD R15, R13, R10 ;  /* 0x0000000a0d0f7221 */ /* 0x010fca0000000000 */
[----:B------:R4:W-:Y:S04]  /*03c0*/  STG.E desc[UR6][R2.64], R15 ;  /* 0x0000000f02007986 */ /* 0x0009e8000c101906 */
[----:B------:R-:W0:Y:S02]  /*03d0*/  LDG.E R10, desc[UR6][R6.64+-0x10] ;  /* 0xfffff006060a7981 */ /* 0x000e24000c1e1900 */
[----:B0-----:R-:W-:-:S05]  /*03e0*/  FADD R9, R15, R10 ;  /* 0x0000000a0f097221 */ /* 0x001fca0000000000 */
[----:B------:R0:W-:Y:S04]  /*03f0*/  STG.E desc[UR6][R2.64], R9 ;  /* 0x0000000902007986 */ /* 0x0001e8000c101906 */
[----:B------:R-:W1:Y:S02]  /*0400*/  LDG.E R10, desc[UR6][R6.64+-0xc] ;  /* 0xfffff406060a7981 */ /* 0x000e64000c1e1900 */
[----:B-1----:R-:W-:-:S05]  /*0410*/  FADD R11, R9, R10 ;  /* 0x0000000a090b7221 */ /* 0x002fca0000000000 */
        /* <DEDUP_REMOVED lines=9> */
[----:B------:R-:W-:Y:S04]  /*04b0*/  STG.E desc[UR6][R2.64], R9 ;  /* 0x0000000902007986 */ /* 0x000fe8000c101906 */
        /* <DEDUP_REMOVED lines=9> */
[----:B------:R-:W3:Y:S02]  /*0550*/  LDG.E R10, desc[UR6][R6.64+0x10] ;  /* 0x00001006060a7981 */ /* 0x000ee4000c1e1900 */
[----:B---3--:R-:W-:-:S05]  /*0560*/  FADD R17, R15, R10 ;  /* 0x0000000a0f117221 */ /* 0x008fca0000000000 */
[----:B------:R4:W-:Y:S04]  /*0570*/  STG.E desc[UR6][R2.64], R17 ;  /* 0x0000001102007986 */ /* 0x0009e8000c101906 */
[----:B------:R-:W0:Y:S02]  /*0580*/  LDG.E R10, desc[UR6][R6.64+0x14] ;  /* 0x00001406060a7981 */ /* 0x000e24000c1e1900 */
[----:B0-----:R-:W-:-:S05]  /*0590*/  FADD R11, R17, R10 ;  /* 0x0000000a110b7221 */ /* 0x001fca0000000000 */
[----:B------:R4:W-:Y:S04]  /*05a0*/  STG.E desc[UR6][R2.64], R11 ;  /* 0x0000000b02007986 */ /* 0x0009e8000c101906 */
[----:B------:R-:W1:Y:S02]  /*05b0*/  LDG.E R10, desc[UR6][R6.64+0x18] ;  /* 0x00001806060a7981 */ /* 0x000e64000c1e1900 */
[----:B-1----:R-:W-:-:S05]  /*05c0*/  FADD R13, R11, R10 ;  /* 0x0000000a0b0d7221 */ /* 0x002fca0000000000 */
[----:B------:R4:W-:Y:S04]  /*05d0*/  STG.E desc[UR6][R2.64], R13 ;  /* 0x0000000d02007986 */ /* 0x0009e8000c101906 */
[----:B------:R-:W3:Y:S01]  /*05e0*/  LDG.E R10, desc[UR6][R6.64+0x1c] ;  /* 0x00001c06060a7981 */ /* 0x000ee2000c1e1900 */
[----:B------:R-:W-:-:S04]  /*05f0*/  IADD3 R5, PT, PT, R5, 0x10, RZ ;  /* 0x0000001005057810 */ /* 0x000fc80007ffe0ff */
[----:B------:R-:W-:Y:S01]  /*0600*/  ISETP.NE.AND P1, PT, R5, RZ, PT ;  /* 0x000000ff0500720c */ /* 0x000fe20003f25270 */
[----:B---3--:R-:W-:Y:S01]  /*0610*/  FADD R9, R13, R10 ;  /* 0x0000000a0d097221 */ /* 0x008fe20000000000 */
[----:B------:R-:W-:-:S04]  /*0620*/  IADD3 R10, P2, PT, R6, 0x40, RZ ;  /* 0x00000040060a7810 */ /* 0x000fc80007f5e0ff */
[----:B------:R4:W-:Y:S01]  /*0630*/  STG.E desc[UR6][R2.64], R9 ;  /* 0x0000000902007986 */ /* 0x0009e2000c101906 */
[----:B--2---:R-:W-:-:S06]  /*0640*/  IADD3.X R15, PT, PT, RZ, R7, RZ, P2, !PT ;  /* 0x00000007ff0f7210 */ /* 0x004fcc00017fe4ff */
[----:B------:R-:W-:Y:S05]  /*0650*/  @P1 BRA `(.L_x_12) ;  /* 0xfffffffc00241947 */ /* 0x000fea000383ffff */
.L_x_11:
[----:B------:R-:W-:Y:S05]  /*0660*/  @!P0 EXIT ;  /* 0x000000000000894d */ /* 0x000fea0003800000 */
[----:B------:R-:W-:Y:S02]  /*0670*/  ISETP.GE.U32.AND P0, PT, R8, 0x8, PT ;  /* 0x000000080800780c */ /* 0x000fe40003f06070 */
[----:B------:R-:W-:-:S04]  /*0680*/  LOP3.LUT R10, R4, 0x7, RZ, 0xc0, !PT ;  /* 0x00000007040a7812 */ /* 0x000fc800078ec0ff */
[----:B------:R-:W-:-:S07]  /*0690*/  ISETP.NE.AND P1, PT, R10, RZ, PT ;  /* 0x000000ff0a00720c */ /* 0x000fce0003f25270 */
[----:B------:R-:W-:Y:S06]  /*06a0*/  @!P0 BRA `(.L_x_13) ;  /* 0x00000000006c8947 */ /* 0x000fec0003800000 */
[----:B------:R-:W0:Y:S02]  /*06b0*/  LDC.64 R6, c[0x0][0x390] ;  /* 0x0000e400ff067b82 */ /* 0x000e240000000a00 */
[----:B0-----:R-:W-:-:S05]  /*06c0*/  IMAD.WIDE.U32 R6, R0, 0x4, R6 ;  /* 0x0000000400067825 */ /* 0x001fca00078e0006 */
[----:B------:R-:W4:Y:S02]  /*06d0*/  LDG.E R8, desc[UR6][R6.64] ;  /* 0x0000000606087981 */ /* 0x000f24000c1e1900 */
[----:B----45:R-:W-:-:S05]  /*06e0*/  FADD R9, R9, R8 ;  /* 0x0000000809097221 */ /* 0x030fca0000000000 */
[----:B------:R-:W-:Y:S04]  /*06f0*/  STG.E desc[UR6][R2.64], R9 ;  /* 0x0000000902007986 */ /* 0x000fe8000c101906 */
[----:B------:R-:W2:Y:S02]  /*0700*/  LDG.E R8, desc[UR6][R6.64+0x4] ;  /* 0x0000040606087981 */ /* 0x000ea4000c1e1900 */
[----:B--2---:R-:W-:-:S05]  /*0710*/  FADD R5, R9, R8 ;  /* 0x0000000809057221 */ /* 0x004fca0000000000 */
        /* <DEDUP_REMOVED lines=16> */
[----:B------:R-:W4:Y:S01]  /*0820*/  LDG.E R8, desc[UR6][R6.64+0x1c] ;  /* 0x00001c0606087981 */ /* 0x000f22000c1e1900 */
[----:B------:R-:W-:Y:S01]  /*0830*/  IADD3 R0, PT, PT, R0, 0x8, RZ ;  /* 0x0000000800007810 */ /* 0x000fe20007ffe0ff */
[----:B----4-:R-:W-:-:S05]  /*0840*/  FADD R9, R11, R8 ;  /* 0x000000080b097221 */ /* 0x010fca0000000000 */
[----:B------:R2:W-:Y:S02]  /*0850*/  STG.E desc[UR6][R2.64], R9 ;  /* 0x0000000902007986 */ /* 0x0005e4000c101906 */
.L_x_13:
[----:B------:R-:W-:Y:S05]  /*0860*/  @!P1 EXIT ;  /* 0x000000000000994d */ /* 0x000fea0003800000 */
[----:B------:R-:W-:Y:S02]  /*0870*/  ISETP.GE.U32.AND P0, PT, R10, 0x4, PT ;  /* 0x000000040a00780c */ /* 0x000fe40003f06070 */
[----:B------:R-:W-:-:S04]  /*0880*/  LOP3.LUT R6, R4, 0x3, RZ, 0xc0, !PT ;  /* 0x0000000304067812 */ /* 0x000fc800078ec0ff */
[----:B------:R-:W-:-:S07]  /*0890*/  ISETP.NE.AND P1, PT, R6, RZ, PT ;  /* 0x000000ff0600720c */ /* 0x000fce0003f25270 */
[----:B------:R-:W-:Y:S06]  /*08a0*/  @!P0 BRA `(.L_x_14) ;  /* 0x00000000003c8947 */ /* 0x000fec0003800000 */
[----:B--2---:R-:W0:Y:S02]  /*08b0*/  LDC.64 R4, c[0x0][0x390] ;  /* 0x0000e400ff047b82 */ /* 0x004e240000000a00 */
[----:B0-----:R-:W-:-:S05]  /*08c0*/  IMAD.WIDE.U32 R4, R0, 0x4, R4 ;  /* 0x0000000400047825 */ /* 0x001fca00078e0004 */
[----:B------:R-:W2:Y:S02]  /*08d0*/  LDG.E R8, desc[UR6][R4.64] ;  /* 0x0000000604087981 */ /* 0x000ea4000c1e1900 */
[----:B--2--5:R-:W-:-:S05]  /*08e0*/  FADD R7, R9, R8 ;  /* 0x0000000809077221 */ /* 0x024fca0000000000 */
[----:B------:R0:W-:Y:S04]  /*08f0*/  STG.E desc[UR6][R2.64], R7 ;  /* 0x0000000702007986 */ /* 0x0001e8000c101906 */
[----:B------:R-:W4:Y:S02]  /*0900*/  LDG.E R8, desc[UR6][R4.64+0x4] ;  /* 0x0000040604087981 */ /* 0x000f24000c1e1900 */
[----:B----4-:R-:W-:-:S05]  /*0910*/  FADD R11, R7, R8 ;  /* 0x00000008070b7221 */ /* 0x010fca0000000000 */
[----:B------:R0:W-:Y:S04]  /*0920*/  STG.E desc[UR6][R2.64], R11 ;  /* 0x0000000b02007986 */ /* 0x0001e8000c101906 */
[----:B------:R-:W2:Y:S02]  /*0930*/  LDG.E R8, desc[UR6][R4.64+0x8] ;  /* 0x0000080604087981 */ /* 0x000ea4000c1e1900 */
[----:B--2---:R-:W-:-:S05]  /*0940*/  FADD R13, R11, R8 ;  /* 0x000000080b0d7221 */ /* 0x004fca0000000000 */
[----:B------:R0:W-:Y:S04]  /*0950*/  STG.E desc[UR6][R2.64], R13 ;  /* 0x0000000d02007986 */ /* 0x0001e8000c101906 */
[----:B------:R-:W2:Y:S01]  /*0960*/  LDG.E R8, desc[UR6][R4.64+0xc] ;  /* 0x00000c0604087981 */ /* 0x000ea2000c1e1900 */
[----:B------:R-:W-:Y:S01]  /*0970*/  IADD3 R0, PT, PT, R0, 0x4, RZ ;  /* 0x0000000400007810 */ /* 0x000fe20007ffe0ff */
[----:B--2---:R-:W-:-:S05]  /*0980*/  FADD R9, R13, R8 ;  /* 0x000000080d097221 */ /* 0x004fca0000000000 */
[----:B------:R0:W-:Y:S02]  /*0990*/  STG.E desc[UR6][R2.64], R9 ;  /* 0x0000000902007986 */ /* 0x0001e4000c101906 */
.L_x_14:
[----:B------:R-:W-:Y:S05]  /*09a0*/  @!P1 EXIT ;  /* 0x000000000000994d */ /* 0x000fea0003800000 */
[----:B--2---:R-:W1:Y:S01]  /*09b0*/  LDC.64 R4, c[0x0][0x390] ;  /* 0x0000e400ff047b82 */ /* 0x004e620000000a00 */
[----:B------:R-:W-:Y:S01]  /*09c0*/  IADD3 R6, PT, PT, -R6, RZ, RZ ;  /* 0x000000ff06067210 */ /* 0x000fe20007ffe1ff */
[----:B-1----:R-:W-:-:S07]  /*09d0*/  IMAD.WIDE.U32 R4, R0, 0x4, R4 ;  /* 0x0000000400047825 */ /* 0x002fce00078e0004 */
.L_x_15:
[----:B-1----:R1:W0:Y:S01]  /*09e0*/  LDG.E R0, desc[UR6][R4.64] ;  /* 0x0000000604007981 */ /* 0x002222000c1e1900 */
[----:B------:R-:W-:-:S04]  /*09f0*/  IADD3 R6, PT, PT, R6, 0x1, RZ ;  /* 0x0000000106067810 */ /* 0x000fc80007ffe0ff */
[----:B------:R-:W-:Y:S02]  /*0a00*/  ISETP.NE.AND P0, PT, R6, RZ, PT ;  /* 0x000000ff0600720c */ /* 0x000fe40003f05270 */
[----:B-1----:R-:W-:-:S04]  /*0a10*/  IADD3 R4, P1, PT, R4, 0x4, RZ ;  /* 0x0000000404047810 */ /* 0x002fc80007f3e0ff */
[----:B------:R-:W-:Y:S01]  /*0a20*/  IADD3.X R5, PT, PT, RZ, R5, RZ, P1, !PT ;  /* 0x00000005ff057210 */ /* 0x000fe20000ffe4ff */
[----:B0---45:R-:W-:-:S05]  /*0a30*/  FADD R9, R0, R9 ;  /* 0x0000000900097221 */ /* 0x031fca0000000000 */
[----:B------:R1:W-:Y:S01]  /*0a40*/  STG.E desc[UR6][R2.64], R9 ;  /* 0x0000000902007986 */ /* 0x0003e2000c101906 */
[----:B------:R-:W-:Y:S05]  /*0a50*/  @P0 BRA `(.L_x_15) ;  /* 0xfffffffc00e00947 */ /* 0x000fea000383ffff */
[----:B------:R-:W-:Y:S05]  /*0a60*/  EXIT ;  /* 0x000000000000794d */ /* 0x000fea0003800000 */
.L_x_16:
        /* <DEDUP_REMOVED lines=9> */
.L_x_53:


//--------------------- .text._Z23ScalarVectorSubtractionPfS_fii --------------------------
	.section	.text._Z23ScalarVectorSubtractionPfS_fii,"ax",@progbits
	.align	128
        .global         _Z23ScalarVectorSubtractionPfS_fii
        .type           _Z23ScalarVectorSubtractionPfS_fii,@function
        .size           _Z23ScalarVectorSubtractionPfS_fii,(.L_x_54 - _Z23ScalarVectorSubtractionPfS_fii)
        .other          _Z23ScalarVectorSubtractionPfS_fii,@"STO_CUDA_ENTRY STV_DEFAULT"
_Z23ScalarVectorSubtractionPfS_fii:
.text._Z23ScalarVectorSubtractionPfS_fii:
[----:B------:R-:W-:Y:S01]  /*0000*/  LDC R1, c[0x0][0x37c] ;  /* 0x0000df00ff017b82 */ /* 0x000fe20000000800 */
[----:B------:R-:W0:Y:S07]  /*0010*/  S2R R13, SR_TID.X ;  /* 0x00000000000d7919 */ /* 0x000e2e0000002100 */
[----:B------:R-:W0:Y:S01]  /*0020*/  LDC R17, c[0x0][0x398] ;  /* 0x0000e600ff117b82 */ /* 0x000e220000000800 */
[----:B------:R-:W1:Y:S01]  /*0030*/  LDCU UR4, c[0x0][0x394] ;  /* 0x00007280ff0477ac */ /* 0x000e620008000800 */
[----:B------:R-:W-:Y:S01]  /*0040*/  BSSY.RECONVERGENT B0, `(.L_x_17) ;  /* 0x0000017000007945 */ /* 0x000fe20003800200 */
[----:B------:R-:W0:Y:S01]  /*0050*/  S2R R12, SR_TID.Y ;  /* 0x00000000000c7919 */ /* 0x000e220000002200 */
[----:B------:R-:W2:Y:S01]  /*0060*/  LDCU UR5, c[0x0][0x390] ;  /* 0x00007200ff0577ac */ /* 0x000ea20008000800 */
[----:B0-----:R-:W-:-:S05]  /*0070*/  IMAD R0, R13, R17, R12 ;  /* 0x000000110d007224 */ /* 0x001fca00078e020c */
[----:B-1----:R-:W-:-:S13]  /*0080*/  ISETP.GE.AND P0, PT, R0, UR4, PT ;  /* 0x0000000400007c0c */ /* 0x002fda000bf06270 */
[----:B--2---:R-:W-:Y:S05]  /*0090*/  @P0 BRA `(.L_x_18) ;  /* 0x0000000000440947 */ /* 0x004fea0003800000 */
[----:B------:R-:W0:Y:S01]  /*00a0*/  LDC.64 R14, c[0x0][0x358] ;  /* 0x0000d600ff0e7b82 */ /* 0x000e220000000a00 */
[----:B------:R-:W-:-:S07]  /*00b0*/  HFMA2 R10, -RZ, RZ, 0, 0 ;  /* 0x00000000ff0a7431 */ /* 0x000fce00000001ff */
[----:B------:R-:W1:Y:S08]  /*00c0*/  LDC.64 R2, c[0x0][0x380] ;  /* 0x0000e000ff027b82 */ /* 0x000e700000000a00 */
[----:B------:R-:W2:Y:S02]  /*00d0*/  LDC.64 R4, c[0x0][0x388] ;  /* 0x0000e200ff047b82 */ /* 0x000ea40000000a00 */
.L_x_19:
[----:B0-----:R-:W-:Y:S01]  /*00e0*/  R2UR UR6, R14 ;  /* 0x000000000e0672ca */ /* 0x001fe200000e0000 */
[----:B--2---:R-:W-:Y:S01]  /*00f0*/  IMAD.WIDE R6, R0, 0x4, R4 ;  /* 0x0000000400067825 */ /* 0x004fe200078e0204 */
[----:B------:R-:W-:-:S13]  /*0100*/  R2UR UR7, R15 ;  /* 0x000000000f0772ca */ /* 0x000fda00000e0000 */
[----:B------:R-:W2:Y:S01]  /*0110*/  LDG.E R6, desc[UR6][R6.64] ;  /* 0x0000000606067981 */ /* 0x000ea2000c1e1900 */
[----:B-1-3--:R-:W-:-:S04]  /*0120*/  IMAD.WIDE R8, R0, 0x4, R2 ;  /* 0x0000000400087825 */ /* 0x00afc800078e0202 */
[C---:B------:R-:W-:Y:S01]  /*0130*/  IMAD R0, R10.reuse, R17, R17 ;  /* 0x000000110a007224 */ /* 0x040fe200078e0211 */
[----:B------:R-:W-:-:S04]  /*0140*/  IADD3 R10, PT, PT, R10, 0x1, RZ ;  /* 0x000000010a0a7810 */ /* 0x000fc80007ffe0ff */
[----:B------:R-:W-:-:S05]  /*0150*/  IADD3 R0, PT, PT, R0, R13, RZ ;  /* 0x0000000d00007210 */ /* 0x000fca0007ffe0ff */
[----:B------:R-:W-:-:S05]  /*0160*/  IMAD R0, R0, R17, R12 ;  /* 0x0000001100007224 */ /* 0x000fca00078e020c */
[----:B------:R-:W-:Y:S01]  /*0170*/  ISETP.GE.AND P0, PT, R0, UR4, PT ;  /* 0x0000000400007c0c */ /* 0x000fe2000bf06270 */
[----:B--2---:R-:W-:-:S05]  /*0180*/  FADD R11, -R6, UR5 ;  /* 0x00000005060b7e21 */ /* 0x004fca0008000100 */
[----:B------:R3:W-:Y:S07]  /*0190*/  STG.E desc[UR6][R8.64], R11 ;  /* 0x0000000b08007986 */ /* 0x0007ee000c101906 */
[----:B------:R-:W-:Y:S05]  /*01a0*/  @!P0 BRA `(.L_x_19) ;  /* 0xfffffffc00cc8947 */ /* 0x000fea000383ffff */
.L_x_18:
[----:B------:R-:W-:Y:S05]  /*01b0*/  BSYNC.RECONVERGENT B0 ;  /* 0x0000000000007941 */ /* 0x000fea0003800200 */
.L_x_17:
[----:B------:R-:W-:Y:S06]  /*01c0*/  BAR.SYNC.DEFER_BLOCKING 0x0 ;  /* 0x0000000000007b1d */ /* 0x000fec0000010000 */
[----:B------:R-:W-:Y:S05]  /*01d0*/  EXIT ;  /* 0x000000000000794d */ /* 0x000fea0003800000 */
.L_x_20:
        /* <DEDUP_REMOVED lines=10> */
.L_x_54:


//--------------------- .text._Z20VectorVectorAdditionPfS_ii --------------------------
	.section	.text._Z20VectorVectorAdditionPfS_ii,"ax",@progbits
	.align	128
        .global         _Z20VectorVectorAdditionPfS_ii
        .type           _Z20VectorVectorAdditionPfS_ii,@function
        .size           _Z20VectorVectorAdditionPfS_ii,(.L_x_55 - _Z20VectorVectorAdditionPfS_ii)
        .other          _Z20VectorVectorAdditionPfS_ii,@"STO_CUDA_ENTRY STV_DEFAULT"
_Z20VectorVectorAdditionPfS_ii:
.text._Z20VectorVectorAdditionPfS_ii:
[----:B------:R-:W-:Y:S01]  /*0000*/  LDC R1, c[0x0][0x37c] ;  /* 0x0000df00ff017b82 */ /* 0x000fe20000000800 */
[----:B------:R-:W0:Y:S07]  /*0010*/  S2R R14, SR_TID.X ;  /* 0x00000000000e7919 */ /* 0x000e2e0000002100 */
[----:B------:R-:W0:Y:S01]  /*0020*/  LDC.64 R2, c[0x0][0x390] ;  /* 0x0000e400ff027b82 */ /* 0x000e220000000a00 */
[----:B------:R-:W-:Y:S01]  /*0030*/  BSSY.RECONVERGENT B0, `(.L_x_21) ;  /* 0x000001a000007945 */ /* 0x000fe20003800200 */
[----:B------:R-:W0:Y:S02]  /*0040*/  S2R R18, SR_TID.Y ;  /* 0x0000000000127919 */ /* 0x000e240000002200 */
[----:B0-----:R-:W-:-:S05]  /*0050*/  IMAD R9, R14, R3, R18 ;  /* 0x000000030e097224 */ /* 0x001fca00078e0212 */
[----:B------:R-:W-:-:S13]  /*0060*/  ISETP.GE.AND P0, PT, R9, R2, PT ;  /* 0x000000020900720c */ /* 0x000fda0003f06270 */
[----:B------:R-:W-:Y:S05]  /*0070*/  @P0 BRA `(.L_x_22) ;  /* 0x0000000000540947 */ /* 0x000fea0003800000 */
[----:B------:R-:W0:Y:S01]  /*0080*/  LDC.64 R16, c[0x0][0x358] ;  /* 0x0000d600ff107b82 */ /* 0x000e220000000a00 */
[----:B------:R-:W-:Y:S02]  /*0090*/  IMAD.MOV.U32 R13, RZ, RZ, R9 ;  /* 0x000000ffff0d7224 */ /* 0x000fe400078e0009 */
[----:B------:R-:W-:-:S05]  /*00a0*/  IMAD.MOV.U32 R0, RZ, RZ, RZ ;  /* 0x000000ffff007224 */ /* 0x000fca00078e00ff */
[----:B------:R-:W1:Y:S08]  /*00b0*/  LDC.64 R4, c[0x0][0x380] ;  /* 0x0000e000ff047b82 */ /* 0x000e700000000a00 */
[----:B------:R-:W2:Y:S02]  /*00c0*/  LDC.64 R6, c[0x0][0x388] ;  /* 0x0000e200ff067b82 */ /* 0x000ea40000000a00 */
.L_x_23:
[C---:B0-----:R-:W-:Y:S01]  /*00d0*/  R2UR UR6, R16.reuse ;  /* 0x00000000100672ca */ /* 0x041fe200000e0000 */
[----:B--2---:R-:W-:Y:S01]  /*00e0*/  IMAD.WIDE R10, R13, 0x4, R6 ;  /* 0x000000040d0a7825 */ /* 0x004fe200078e0206 */
[----:B------:R-:W-:Y:S02]  /*00f0*/  R2UR UR7, R17 ;  /* 0x00000000110772ca */ /* 0x000fe400000e0000 */
[----:B------:R-:W-:Y:S01]  /*0100*/  R2UR UR4, R16 ;  /* 0x00000000100472ca */ /* 0x000fe200000e0000 */
[----:B-1----:R-:W-:Y:S01]  /*0110*/  IMAD.WIDE R8, R13, 0x4, R4 ;  /* 0x000000040d087825 */ /* 0x002fe200078e0204 */
[----:B------:R-:W-:-:S09]  /*0120*/  R2UR UR5, R17 ;  /* 0x00000000110572ca */ /* 0x000fd200000e0000 */
[----:B------:R-:W2:Y:S04]  /*0130*/  LDG.E R11, desc[UR6][R10.64] ;  /* 0x000000060a0b7981 */ /* 0x000ea8000c1e1900 */
[----:B------:R-:W2:Y:S02]  /*0140*/  LDG.E R12, desc[UR4][R8.64] ;  /* 0x00000004080c7981 */ /* 0x000ea4000c1e1900 */
[----:B--2---:R-:W-:Y:S01]  /*0150*/  FADD R15, R12, R11 ;  /* 0x0000000b0c0f7221 */ /* 0x004fe20000000000 */
[C---:B------:R-:W-:Y:S01]  /*0160*/  IMAD R12, R0.reuse, R3, R3 ;  /* 0x00000003000c7224 */ /* 0x040fe200078e0203 */
[----:B------:R-:W-:-:S03]  /*0170*/  IADD3 R0, PT, PT, R0, 0x1, RZ ;  /* 0x0000000100007810 */ /* 0x000fc60007ffe0ff */
[----:B------:R3:W-:Y:S01]  /*0180*/  STG.E desc[UR4][R8.64], R15 ;  /* 0x0000000f08007986 */ /* 0x0007e2000c101904 */
[----:B------:R-:W-:-:S05]  /*0190*/  IADD3 R12, PT, PT, R12, R14, RZ ;  /* 0x0000000e0c0c7210 */ /* 0x000fca0007ffe0ff */
[----:B------:R-:W-:-:S05]  /*01a0*/  IMAD R13, R12, R3, R18 ;  /* 0x000000030c0d7224 */ /* 0x000fca00078e0212 */
[----:B------:R-:W-:-:S13]  /*01b0*/  ISETP.GE.AND P0, PT, R13, R2, PT ;  /* 0x000000020d00720c */ /* 0x000fda0003f06270 */
[----:B---3--:R-:W-:Y:S05]  /*01c0*/  @!P0 BRA `(.L_x_23) ;  /* 0xfffffffc00c08947 */ /* 0x008fea000383ffff */
.L_x_22:
[----:B------:R-:W-:Y:S05]  /*01d0*/  BSYNC.RECONVERGENT B0 ;  /* 0x0000000000007941 */ /* 0x000fea0003800200 */
.L_x_21:
[----:B------:R-:W-:Y:S06]  /*01e0*/  BAR.SYNC.DEFER_BLOCKING 0x0 ;  /* 0x0000000000007b1d */ /* 0x000fec0000010000 */
[----:B------:R-:W-:Y:S05]  /*01f0*/  EXIT ;  /* 0x000000000000794d */ /* 0x000fea0003800000 */
.L_x_24:
        /* <DEDUP_REMOVED lines=16> */
.L_x_55:


//--------------------- .text._Z23VectorVectorSubtractionPfS_S_ii --------------------------
	.section	.text._Z23VectorVectorSubtractionPfS_S_ii,"ax",@progbits
	.align	128
        .global         _Z23VectorVectorSubtractionPfS_S_ii
        .type           _Z23VectorVectorSubtractionPfS_S_ii,@function
        .size           _Z23VectorVectorSubtractionPfS_S_ii,(.L_x_56 - _Z23VectorVectorSubtractionPfS_S_ii)
        .other          _Z23VectorVectorSubtractionPfS_S_ii,@"STO_CUDA_ENTRY STV_DEFAULT"
_Z23VectorVectorSubtractionPfS_S_ii:
.text._Z23VectorVectorSubtractionPfS_S_ii:
        /* <DEDUP_REMOVED lines=9> */
[----:B------:R-:W-:Y:S01]  /*0090*/  HFMA2 R0, -RZ, RZ, 0, 0 ;  /* 0x00000000ff007431 */ /* 0x000fe200000001ff */
[----:B------:R-:W-:-:S06]  /*00a0*/  MOV R17, R11 ;  /* 0x0000000b00117202 */ /* 0x000fcc0000000f00 */
[----:B------:R-:W1:Y:S08]  /*00b0*/  LDC.64 R4, c[0x0][0x390] ;  /* 0x0000e400ff047b82 */ /* 0x000e700000000a00 */
[----:B------:R-:W2:Y:S08]  /*00c0*/  LDC.64 R6, c[0x0][0x380] ;  /* 0x0000e000ff067b82 */ /* 0x000eb00000000a00 */
[----:B------:R-:W3:Y:S02]  /*00d0*/  LDC.64 R8, c[0x0][0x388] ;  /* 0x0000e200ff087b82 */ /* 0x000ee40000000a00 */
.L_x_27:
[C---:B0-----:R-:W-:Y:S01]  /*00e0*/  R2UR UR4, R20.reuse ;  /* 0x00000000140472ca */ /* 0x041fe200000e0000 */
[----:B--2---:R-:W-:Y:S01]  /*00f0*/  IMAD.WIDE R10, R17, 0x4, R6 ;  /* 0x00000004110a7825 */ /* 0x004fe200078e0206 */
[----:B------:R-:W-:Y:S02]  /*0100*/  R2UR UR5, R21 ;  /* 0x00000000150572ca */ /* 0x000fe400000e0000 */
[----:B------:R-:W-:Y:S01]  /*0110*/  R2UR UR6, R20 ;  /* 0x00000000140672ca */ /* 0x000fe200000e0000 */
[----:B---3--:R-:W-:Y:S01]  /*0120*/  IMAD.WIDE R12, R17, 0x4, R8 ;  /* 0x00000004110c7825 */ /* 0x008fe200078e0208 */
[----:B------:R-:W-:-:S09]  /*0130*/  R2UR UR7, R21 ;  /* 0x00000000150772ca */ /* 0x000fd200000e0000 */
[----:B------:R-:W2:Y:S04]  /*0140*/  LDG.E R10, desc[UR4][R10.64] ;  /* 0x000000040a0a7981 */ /* 0x000ea8000c1e1900 */
[----:B------:R-:W2:Y:S01]  /*0150*/  LDG.E R13, desc[UR6][R12.64] ;  /* 0x000000060c0d7981 */ /* 0x000ea2000c1e1900 */
[C---:B------:R-:W-:Y:S01]  /*0160*/  IMAD R16, R0.reuse, R3, R3 ;  /* 0x0000000300107224 */ /* 0x040fe200078e0203 */
[----:B------:R-:W-:Y:S01]  /*0170*/  IADD3 R0, PT, PT, R0, 0x1, RZ ;  /* 0x0000000100007810 */ /* 0x000fe20007ffe0ff */
[----:B-1--4-:R-:W-:-:S03]  /*0180*/  IMAD.WIDE R14, R17, 0x4, R4 ;  /* 0x00000004110e7825 */ /* 0x012fc600078e0204 */
[----:B------:R-:W-:-:S05]  /*0190*/  IADD3 R16, PT, PT, R16, R18, RZ ;  /* 0x0000001210107210 */ /* 0x000fca0007ffe0ff */
[----:B------:R-:W-:-:S05]  /*01a0*/  IMAD R17, R16, R3, R22 ;  /* 0x0000000310117224 */ /* 0x000fca00078e0216 */
[----:B------:R-:W-:Y:S01]  /*01b0*/  ISETP.GE.AND P0, PT, R17, R2, PT ;  /* 0x000000021100720c */ /* 0x000fe20003f06270 */
[----:B--2---:R-:W-:-:S05]  /*01c0*/  FADD R19, R10, -R13 ;  /* 0x8000000d0a137221 */ /* 0x004fca0000000000 */
[----:B------:R4:W-:Y:S07]  /*01d0*/  STG.E desc[UR4][R14.64], R19 ;  /* 0x000000130e007986 */ /* 0x0009ee000c101904 */
[----:B------:R-:W-:Y:S05]  /*01e0*/  @!P0 BRA `(.L_x_27) ;  /* 0xfffffffc00bc8947 */ /* 0x000fea000383ffff */
.L_x_26:
[----:B------:R-:W-:Y:S05]  /*01f0*/  BSYNC.RECONVERGENT B0 ;  /* 0x0000000000007941 */ /* 0x000fea0003800200 */
.L_x_25:
[----:B------:R-:W-:Y:S06]  /*0200*/  BAR.SYNC.DEFER_BLOCKING 0x0 ;  /* 0x0000000000007b1d */ /* 0x000fec0000010000 */
[----:B------:R-:W-:Y:S05]  /*0210*/  EXIT ;  /* 0x000000000000794d */ /* 0x000fea0003800000 */
.L_x_28:
        /* <DEDUP_REMOVED lines=14> */
.L_x_56:


//--------------------- .text._Z26VectorMatrixMultiplicationPfS_S_ii --------------------------
	.section	.text._Z26VectorMatrixMultiplicationPfS_S_ii,"ax",@progbits
	.align	128
        .global         _Z26VectorMatrixMultiplicationPfS_S_ii
        .type           _Z26VectorMatrixMultiplicationPfS_S_ii,@function
        .size           _Z26VectorMatrixMultiplicationPfS_S_ii,(.L_x_57 - _Z26VectorMatrixMultiplicationPfS_S_ii)
        .other          _Z26VectorMatrixMultiplicationPfS_S_ii,@"STO_CUDA_ENTRY STV_DEFAULT"
_Z26VectorMatrixMultiplicationPfS_S_ii:
.text._Z26VectorMatrixMultiplicationPfS_S_ii:
        /* <DEDUP_REMOVED lines=9> */
[----:B------:R-:W-:-:S13]  /*0090*/  ISETP.GT.AND P0, PT, R8, RZ, PT ;  /* 0x000000ff0800720c */ /* 0x000fda0003f04270 */
[----:B------:R-:W-:Y:S05]  /*00a0*/  @P0 BRA `(.L_x_31) ;  /* 0x0000000000340947 */ /* 0x000fea0003800000 */
[----:B------:R-:W1:Y:S01]  /*00b0*/  LDC.64 R6, c[0x0][0x390] ;  /* 0x0000e400ff067b82 */ /* 0x000e620000000a00 */
[----:B------:R-:W-:-:S07]  /*00c0*/  IMAD.MOV.U32 R10, RZ, RZ, RZ ;  /* 0x000000ffff0a7224 */ /* 0x000fce00078e00ff */
.L_x_32:
[----:B-1----:R-:W-:Y:S01]  /*00d0*/  IMAD.WIDE R4, R3, 0x4, R6 ;  /* 0x0000000403047825 */ /* 0x002fe200078e0206 */
[----:B0-----:R-:W-:Y:S02]  /*00e0*/  R2UR UR4, R12 ;  /* 0x000000000c0472ca */ /* 0x001fe400000e0000 */
[----:B------:R-:W-:Y:S01]  /*00f0*/  R2UR UR5, R13 ;  /* 0x000000000d0572ca */ /* 0x000fe200000e0000 */
[C---:B------:R-:W-:Y:S02]  /*0100*/  IMAD R3, R10.reuse, R9, R9 ;  /* 0x000000090a037224 */ /* 0x040fe400078e0209 */
[----:B------:R-:W-:-:S03]  /*0110*/  VIADD R10, R10, 0x1 ;  /* 0x000000010a0a7836 */ /* 0x000fc60000000000 */
[----:B------:R-:W-:-:S05]  /*0120*/  IADD3 R3, PT, PT, R3, R0, RZ ;  /* 0x0000000003037210 */ /* 0x000fca0007ffe0ff */
[----:B------:R-:W-:Y:S02]  /*0130*/  IMAD R3, R3, R9, R2 ;  /* 0x0000000903037224 */ /* 0x000fe400078e0202 */
[----:B------:R2:W-:Y:S03]  /*0140*/  STG.E desc[UR4][R4.64], RZ ;  /* 0x000000ff04007986 */ /* 0x0005e6000c101904 */
[----:B------:R-:W-:-:S13]  /*0150*/  ISETP.GE.AND P0, PT, R3, R8, PT ;  /* 0x000000080300720c */ /* 0x000fda0003f06270 */
[----:B--2---:R-:W-:Y:S05]  /*0160*/  @!P0 BRA `(.L_x_32) ;  /* 0xfffffffc00d88947 */ /* 0x004fea000383ffff */
[----:B------:R-:W-:Y:S05]  /*0170*/  BRA `(.L_x_30) ;  /* 0x0000000c00f07947 */ /* 0x000fea0003800000 */
.L_x_31:
[C---:B------:R-:W-:Y:S02]  /*0180*/  LOP3.LUT R4, R8.reuse, 0xf, RZ, 0xc0, !PT ;  /* 0x0000000f08047812 */ /* 0x040fe400078ec0ff */
[C---:B------:R-:W-:Y:S02]  /*0190*/  IADD3 R5, PT, PT, R8.reuse, -0x1, RZ ;  /* 0xffffffff08057810 */ /* 0x040fe40007ffe0ff */
[----:B------:R-:W-:Y:S01]  /*01a0*/  LOP3.LUT R7, R8, 0x3, RZ, 0xc0, !PT ;  /* 0x0000000308077812 */ /* 0x000fe200078ec0ff */
[----:B------:R-:W-:Y:S01]  /*01b0*/  VIADD R6, R4, 0xffffffff ;  /* 0xffffffff04067836 */ /* 0x000fe20000000000 */
[----:B------:R-:W-:Y:S02]  /*01c0*/  ISETP.GE.U32.AND P1, PT, R5, 0xf, PT ;  /* 0x0000000f0500780c */ /* 0x000fe40003f26070 */
[----:B------:R-:W-:Y:S02]  /*01d0*/  LOP3.LUT R5, R8, 0x7ffffff0, RZ, 0xc0, !PT ;  /* 0x7ffffff008057812 */ /* 0x000fe400078ec0ff */
[----:B------:R-:W-:-:S02]  /*01e0*/  ISETP.GE.U32.AND P0, PT, R6, 0x7, PT ;  /* 0x000000070600780c */ /* 0x000fc40003f06070 */
[----:B------:R-:W-:Y:S01]  /*01f0*/  LOP3.LUT R6, R8, 0x7, RZ, 0xc0, !PT ;  /* 0x0000000708067812 */ /* 0x000fe200078ec0ff */
[----:B------:R-:W-:Y:S02]  /*0200*/  HFMA2 R8, -RZ, RZ, 0, 0 ;  /* 0x00000000ff087431 */ /* 0x000fe400000001ff */
[----:B------:R-:W-:-:S08]  /*0210*/  IMAD.MOV R9, RZ, RZ, -R5 ;  /* 0x000000ffff097224 */ /* 0x000fd000078e0a05 */
.L_x_38:
[----:B------:R-:W-:Y:S01]  /*0220*/  MOV R22, RZ ;  /* 0x000000ff00167202 */ /* 0x000fe20000000f00 */
[----:B------:R-:W-:Y:S01]  /*0230*/  IMAD.MOV.U32 R24, RZ, RZ, RZ ;  /* 0x000000ffff187224 */ /* 0x000fe200078e00ff */
[----:B------:R-:W-:Y:S06]  /*0240*/  @!P1 BRA `(.L_x_33) ;  /* 0x0000000400849947 */ /* 0x000fec0003800000 */
[----:B------:R-:W1:Y:S01]  /*0250*/  LDCU.64 UR4, c[0x0][0x388] ;  /* 0x00007100ff0477ac */ /* 0x000e620008000a00 */
[----:B------:R-:W-:Y:S01]  /*0260*/  MOV R24, RZ ;  /* 0x000000ff00187202 */ /* 0x000fe20000000f00 */
[----:B------:R-:W-:Y:S01]  /*0270*/  IMAD.MOV.U32 R10, RZ, RZ, R3 ;  /* 0x000000ffff0a7224 */ /* 0x000fe200078e0003 */
[----:B------:R-:W-:Y:S01]  /*0280*/  MOV R11, R9 ;  /* 0x00000009000b7202 */ /* 0x000fe20000000f00 */
[----:B-1----:R-:W-:-:S04]  /*0290*/  UIADD3 UR4, UP0, UPT, UR4, 0x20, URZ ;  /* 0x0000002004047890 */ /* 0x002fc8000ff1e0ff */
[----:B------:R-:W-:Y:S02]  /*02a0*/  UIADD3.X UR5, UPT, UPT, URZ, UR5, URZ, UP0, !UPT ;  /* 0x00000005ff057290 */ /* 0x000fe400087fe4ff */
[----:B------:R-:W-:-:S04]  /*02b0*/  IMAD.U32 R27, RZ, RZ, UR4 ;  /* 0x00000004ff1b7e24 */ /* 0x000fc8000f8e00ff */
[----:B------:R-:W-:-:S07]  /*02c0*/  MOV R18, UR5 ;  /* 0x0000000500127c02 */ /* 0x000fce0008000f00 */
.L_x_34:
[----:B------:R-:W1:Y:S01]  /*02d0*/  LDC.64 R16, c[0x0][0x380] ;  /* 0x0000e000ff107b82 */ /* 0x000e620000000a00 */
[C---:B0-----:R-:W-:Y:S01]  /*02e0*/  R2UR UR4, R12.reuse ;  /* 0x000000000c0472ca */ /* 0x041fe200000e0000 */
[----:B------:R-:W-:Y:S01]  /*02f0*/  IMAD.MOV.U32 R14, RZ, RZ, R27 ;  /* 0x000000ffff0e7224 */ /* 0x000fe200078e001b */
[C---:B------:R-:W-:Y:S02]  /*0300*/  R2UR UR5, R13.reuse ;  /* 0x000000000d0572ca */ /* 0x040fe400000e0000 */
[C---:B------:R-:W-:Y:S02]  /*0310*/  R2UR UR6, R12.reuse ;  /* 0x000000000c0672ca */ /* 0x040fe400000e0000 */
[----:B------:R-:W-:Y:S01]  /*0320*/  R2UR UR7, R13 ;  /* 0x000000000d0772ca */ /* 0x000fe200000e0000 */
[----:B------:R-:W0:Y:S01]  /*0330*/  LDC R25, c[0x0][0x398] ;  /* 0x0000e600ff197b82 */ /* 0x000e220000000800 */
[----:B------:R-:W-:Y:S02]  /*0340*/  MOV R15, R18 ;  /* 0x00000012000f7202 */ /* 0x000fe40000000f00 */
[----:B------:R-:W-:-:S02]  /*0350*/  R2UR UR8, R12 ;  /* 0x000000000c0872ca */ /* 0x000fc400000e0000 */
[C---:B------:R-:W-:Y:S02]  /*0360*/  R2UR UR9, R13.reuse ;  /* 0x000000000d0972ca */ /* 0x040fe400000e0000 */
[----:B------:R-:W-:Y:S01]  /*0370*/  R2UR UR10, R12 ;  /* 0x000000000c0a72ca */ /* 0x000fe200000e0000 */
[----:B------:R-:W2:Y:S01]  /*0380*/  LDG.E R27, desc[UR4][R14.64+-0x20] ;  /* 0xffffe0040e1b7981 */ /* 0x000ea2000c1e1900 */
[----:B------:R-:W-:-:S03]  /*0390*/  R2UR UR11, R13 ;  /* 0x000000000d0b72ca */ /* 0x000fc600000e0000 */
[----:B------:R-:W3:Y:S01]  /*03a0*/  LDG.E R20, desc[UR4][R14.64+-0x1c] ;  /* 0xffffe4040e147981 */ /* 0x000ee2000c1e1900 */
[----:B-1----:R-:W-:-:S05]  /*03b0*/  IMAD.WIDE R16, R10, 0x4, R16 ;  /* 0x000000040a107825 */ /* 0x002fca00078e0210 */
[----:B------:R-:W4:Y:S04]  /*03c0*/  LDG.E R26, desc[UR8][R14.64+-0x18] ;  /* 0xffffe8080e1a7981 */ /* 0x000f28000c1e1900 */
[----:B------:R1:W2:Y:S01]  /*03d0*/  LDG.E R28, desc[UR6][R16.64] ;  /* 0x00000006101c7981 */ /* 0x0002a2000c1e1900 */
[----:B0-----:R-:W-:-:S05]  /*03e0*/  IMAD.WIDE.U32 R22, R25, 0x4, R16 ;  /* 0x0000000419167825 */ /* 0x001fca00078e0010 */
[----:B------:R0:W3:Y:S01]  /*03f0*/  LDG.E R21, desc[UR6][R22.64] ;  /* 0x0000000616157981 */ /* 0x0000e2000c1e1900 */
[----:B------:R-:W-:-:S05]  /*0400*/  IMAD.WIDE.U32 R18, R25, 0x4, R22 ;  /* 0x0000000419127825 */ /* 0x000fca00078e0016 */
[----:B------:R5:W4:Y:S01]  /*0410*/  LDG.E R29, desc[UR10][R18.64] ;  /* 0x0000000a121d7981 */ /* 0x000b22000c1e1900 */
[----:B-1----:R-:W-:-:S04]  /*0420*/  IMAD.WIDE.U32 R16, R25, 0x4, R18 ;  /* 0x0000000419107825 */ /* 0x002fc800078e0012 */
[----:B0-----:R-:W-:-:S04]  /*0430*/  IMAD.WIDE.U32 R22, R25, 0x4, R16 ;  /* 0x0000000419167825 */ /* 0x001fc800078e0010 */
[----:B-----5:R-:W-:-:S04]  /*0440*/  IMAD.WIDE.U32 R18, R25, 0x4, R22 ;  /* 0x0000000419127825 */ /* 0x020fc800078e0016 */
[----:B--2---:R-:W-:Y:S02]  /*0450*/  FFMA R28, R27, R28, R24 ;  /* 0x0000001c1b1c7223 */ /* 0x004fe40000000018 */
[----:B------:R-:W2:Y:S04]  /*0460*/  LDG.E R24, desc[UR4][R14.64+-0x14] ;  /* 0xffffec040e187981 */ /* 0x000ea8000c1e1900 */
[----:B------:R0:W2:Y:S01]  /*0470*/  LDG.E R27, desc[UR6][R16.64] ;  /* 0x00000006101b7981 */ /* 0x0000a2000c1e1900 */
[----:B---3--:R-:W-:-:S03]  /*0480*/  FFMA R28, R20, R21, R28 ;  /* 0x00000015141c7223 */ /* 0x008fc6000000001c */
[----:B------:R-:W3:Y:S04]  /*0490*/  LDG.E R20, desc[UR4][R14.64+-0x10] ;  /* 0xfffff0040e147981 */ /* 0x000ee8000c1e1900 */
[----:B------:R1:W3:Y:S01]  /*04a0*/  LDG.E R21, desc[UR6][R22.64] ;  /* 0x0000000616157981 */ /* 0x0002e2000c1e1900 */
[----:B----4-:R-:W-:-:S03]  /*04b0*/  FFMA R28, R26, R29, R28 ;  /* 0x0000001d1a1c7223 */ /* 0x010fc6000000001c */
[----:B------:R-:W4:Y:S04]  /*04c0*/  LDG.E R26, desc[UR8][R14.64+-0xc] ;  /* 0xfffff4080e1a7981 */ /* 0x000f28000c1e1900 */
[----:B------:R5:W4:Y:S01]  /*04d0*/  LDG.E R29, desc[UR10][R18.64] ;  /* 0x0000000a121d7981 */ /* 0x000b22000c1e1900 */
[----:B0-----:R-:W-:-:S04]  /*04e0*/  IMAD.WIDE.U32 R16, R25, 0x4, R18 ;  /* 0x0000000419107825 */ /* 0x001fc800078e0012 */
[----:B-1----:R-:W-:-:S04]  /*04f0*/  IMAD.WIDE.U32 R22, R25, 0x4, R16 ;  /* 0x0000000419167825 */ /* 0x002fc800078e0010 */
[----:B-----5:R-:W-:-:S04]  /*0500*/  IMAD.WIDE.U32 R18, R25, 0x4, R22 ;  /* 0x0000000419127825 */ /* 0x020fc800078e0016 */
[----:B--2---:R-:W-:Y:S02]  /*0510*/  FFMA R28, R24, R27, R28 ;  /* 0x0000001b181c7223 */ /* 0x004fe4000000001c */
[----:B------:R-:W2:Y:S04]  /*0520*/  LDG.E R24, desc[UR4][R14.64+-0x8] ;  /* 0xfffff8040e187981 */ /* 0x000ea8000c1e1900 */
[----:B------:R0:W2:Y:S01]  /*0530*/  LDG.E R27, desc[UR6][R16.64] ;  /* 0x00000006101b7981 */ /* 0x0000a2000c1e1900 */
[----:B---3--:R-:W-:-:S03]  /*0540*/  FFMA R28, R20, R21, R28 ;  /* 0x00000015141c7223 */ /* 0x008fc6000000001c */
[----:B------:R-:W3:Y:S04]  /*0550*/  LDG.E R20, desc[UR4][R14.64+-0x4] ;  /* 0xfffffc040e147981 */ /* 0x000ee8000c1e1900 */
[----:B------:R-:W3:Y:S01]  /*0560*/  LDG.E R21, desc[UR6][R22.64] ;  /* 0x0000000616157981 */ /* 0x000ee2000c1e1900 */
[----:B----4-:R-:W-:-:S03]  /*0570*/  FFMA R28, R26, R29, R28 ;  /* 0x0000001d1a1c7223 */ /* 0x010fc6000000001c */
[----:B------:R-:W4:Y:S04]  /*0580*/  LDG.E R26, desc[UR8][R14.64] ;  /* 0x000000080e1a7981 */ /* 0x000f28000c1e1900 */
[----:B------:R1:W4:Y:S01]  /*0590*/  LDG.E R29, desc[UR10][R18.64] ;  /* 0x0000000a121d7981 */ /* 0x000322000c1e1900 */
[----:B0-----:R-:W-:-:S03]  /*05a0*/  IMAD.WIDE.U32 R16, R25, 0x4, R18 ;  /* 0x0000000419107825 */ /* 0x001fc600078e0012 */
[----:B------:R-:W5:Y:S04]  /*05b0*/  LDG.E R22, desc[UR4][R14.64+0x4] ;  /* 0x000004040e167981 */ /* 0x000f68000c1e1900 */
[----:B------:R-:W5:Y:S01]  /*05c0*/  LDG.E R23, desc[UR6][R16.64] ;  /* 0x0000000610177981 */ /* 0x000f62000c1e1900 */
[----:B-1----:R-:W-:-:S04]  /*05d0*/  IMAD.WIDE.U32 R18, R25, 0x4, R16 ;  /* 0x0000000419127825 */ /* 0x002fc800078e0010 */
[----:B--2---:R-:W-:Y:S02]  /*05e0*/  FFMA R27, R24, R27, R28 ;  /* 0x0000001b181b7223 */ /* 0x004fe4000000001c */
[----:B------:R-:W2:Y:S02]  /*05f0*/  LDG.E R24, desc[UR8][R14.64+0x8] ;  /* 0x000008080e187981 */ /* 0x000ea4000c1e1900 */
[----:B---3--:R-:W-:Y:S01]  /*0600*/  FFMA R28, R20, R21, R27 ;  /* 0x00000015141c7223 */ /* 0x008fe2000000001b */
[C---:B------:R-:W-:Y:S01]  /*0610*/  IMAD.WIDE.U32 R20, R25.reuse, 0x4, R18 ;  /* 0x0000000419147825 */ /* 0x040fe200078e0012 */
[----:B------:R5:W2:Y:S03]  /*0620*/  LDG.E R27, desc[UR10][R18.64] ;  /* 0x0000000a121b7981 */ /* 0x000aa6000c1e1900 */
[----:B----4-:R-:W-:Y:S02]  /*0630*/  FFMA R28, R26, R29, R28 ;  /* 0x0000001d1a1c7223 */ /* 0x010fe4000000001c */
[----:B------:R-:W3:Y:S04]  /*0640*/  LDG.E R26, desc[UR4][R14.64+0xc] ;  /* 0x00000c040e1a7981 */ /* 0x000ee8000c1e1900 */
[----:B------:R2:W3:Y:S01]  /*0650*/  LDG.E R29, desc[UR6][R20.64] ;  /* 0x00000006141d7981 */ /* 0x0004e2000c1e1900 */
[----:B-----5:R-:W-:Y:S01]  /*0660*/  FFMA R19, R22, R23, R28 ;  /* 0x0000001716137223 */ /* 0x020fe2000000001c */
[----:B------:R-:W-:Y:S01]  /*0670*/  IMAD.WIDE.U32 R22, R25, 0x4, R20 ;  /* 0x0000000419167825 */ /* 0x000fe200078e0014 */
[----:B------:R-:W-:-:S02]  /*0680*/  R2UR UR12, R12 ;  /* 0x000000000c0c72ca */ /* 0x000fc400000e0000 */
[----:B------:R-:W-:Y:S02]  /*0690*/  R2UR UR13, R13 ;  /* 0x000000000d0d72ca */ /* 0x000fe400000e0000 */
[C---:B------:R-:W-:Y:S01]  /*06a0*/  R2UR UR14, R12.reuse ;  /* 0x000000000c0e72ca */ /* 0x040fe200000e0000 */
[----:B------:R-:W-:Y:S01]  /*06b0*/  IMAD.WIDE.U32 R16, R25, 0x4, R22 ;  /* 0x0000000419107825 */ /* 0x000fe200078e0016 */
[C---:B------:R-:W-:Y:S01]  /*06c0*/  R2UR UR15, R13.reuse ;  /* 0x000000000d0f72ca */ /* 0x040fe200000e0000 */
[----:B------:R-:W4:Y:S01]  /*06d0*/  LDG.E R28, desc[UR6][R22.64] ;  /* 0x00000006161c7981 */ /* 0x000f22000c1e1900 */
[----:B------:R-:W-:Y:S02]  /*06e0*/  R2UR UR16, R12 ;  /* 0x000000000c1072ca */ /* 0x000fe400000e0000 */
[----:B------:R-:W-:Y:S01]  /*06f0*/  R2UR UR17, R13 ;  /* 0x000000000d1172ca */ /* 0x000fe200000e0000 */
[----:B------:R-:W5:Y:S01]  /*0700*/  LDG.E R23, desc[UR6][R14.64+0x18] ;  /* 0x000018060e177981 */ /* 0x000f62000c1e1900 */
[----:B--2---:R-:W-:Y:S01]  /*0710*/  FFMA R21, R24, R27, R19 ;  /* 0x0000001b18157223 */ /* 0x004fe20000000013 */
[----:B------:R-:W-:-:S02]  /*0720*/  IMAD.WIDE.U32 R18, R25, 0x4, R16 ;  /* 0x0000000419127825 */ /* 0x000fc400078e0010 */
[----:B------:R-:W4:Y:S04]  /*0730*/  LDG.E R27, desc[UR4][R14.64+0x10] ;  /* 0x000010040e1b7981 */ /* 0x000f28000c1e1900 */
[----:B------:R-:W2:Y:S04]  /*0740*/  LDG.E R16, desc[UR10][R16.64] ;  /* 0x0000000a10107981 */ /* 0x000ea8000c1e1900 */
[----:B------:R-:W5:Y:S01]  /*0750*/  LDG.E R22, desc[UR12][R18.64] ;  /* 0x0000000c12167981 */ /* 0x000f62000c1e1900 */
[----:B---3--:R-:W-:-:S03]  /*0760*/  FFMA R26, R26, R29, R21 ;  /* 0x0000001d1a1a7223 */ /* 0x008fc60000000015 */
[----:B------:R-:W2:Y:S01]  /*0770*/  LDG.E R29, desc[UR8][R14.64+0x14] ;  /* 0x000014080e1d7981 */ /* 0x000ea2000c1e1900 */
[----:B------:R-:W-:-:S03]  /*0780*/  IMAD.WIDE.U32 R20, R25, 0x4, R18 ;  /* 0x0000000419147825 */ /* 0x000fc600078e0012 */
[----:B------:R-:W3:Y:S04]  /*0790*/  LDG.E R24, desc[UR14][R14.64+0x1c] ;  /* 0x00001c0e0e187981 */ /* 0x000ee8000c1e1900 */
[----:B------:R-:W3:Y:S01]  /*07a0*/  LDG.E R20, desc[UR16][R20.64] ;  /* 0x0000001014147981 */ /* 0x000ee2000c1e1900 */
[----:B------:R-:W-:-:S05]  /*07b0*/  VIADD R11, R11, 0x10 ;  /* 0x000000100b0b7836 */ /* 0x000fca0000000000 */
[----:B------:R-:W-:Y:S01]  /*07c0*/  ISETP.NE.AND P2, PT, R11, RZ, PT ;  /* 0x000000ff0b00720c */ /* 0x000fe20003f45270 */
[----:B------:R-:W-:Y:S02]  /*07d0*/  IMAD R10, R25, 0x10, R10 ;  /* 0x00000010190a7824 */ /* 0x000fe400078e020a */
[----:B----4-:R-:W-:Y:S01]  /*07e0*/  FFMA R26, R27, R28, R26 ;  /* 0x0000001c1b1a7223 */ /* 0x010fe2000000001a */
[----:B------:R-:W-:-:S03]  /*07f0*/  IADD3 R27, P3, PT, R14, 0x40, RZ ;  /* 0x000000400e1b7810 */ /* 0x000fc60007f7e0ff */
[----:B--2---:R-:W-:-:S04]  /*0800*/  FFMA R26, R29, R16, R26 ;  /* 0x000000101d1a7223 */ /* 0x004fc8000000001a */
[----:B-----5:R-:W-:Y:S01]  /*0810*/  FFMA R23, R23, R22, R26 ;  /* 0x0000001617177223 */ /* 0x020fe2000000001a */
[----:B------:R-:W-:-:S03]  /*0820*/  IADD3.X R18, PT, PT, RZ, R15, RZ, P3, !PT ;  /* 0x0000000fff127210 */ /* 0x000fc60001ffe4ff */
[----:B---3--:R-:W-:Y:S01]  /*0830*/  FFMA R24, R24, R20, R23 ;  /* 0x0000001418187223 */ /* 0x008fe20000000017 */
[----:B------:R-:W-:Y:S06]  /*0840*/  @P2 BRA `(.L_x_34) ;  /* 0xfffffff800a02947 */ /* 0x000fec000383ffff */
[----:B------:R-:W-:-:S07]  /*0850*/  MOV R22, R5 ;  /* 0x0000000500167202 */ /* 0x000fce0000000f00 */
.L_x_33:
[----:B------:R-:W-:-:S13]  /*0860*/  ISETP.NE.AND P2, PT, R4, RZ, PT ;  /* 0x000000ff0400720c */ /* 0x000fda0003f45270 */
[----:B------:R-:W-:Y:S05]  /*0870*/  @!P2 BRA `(.L_x_35) ;  /* 0x000000080000a947 */ /* 0x000fea0003800000 */
[----:B------:R-:W-:Y:S01]  /*0880*/  ISETP.NE.AND P2, PT, R6, RZ, PT ;  /* 0x000000ff0600720c */ /* 0x000fe20003f45270 */
[----:B------:R-:W-:-:S12]  /*0890*/  @!P0 BRA `(.L_x_36) ;  /* 0x0000000000d08947 */ /* 0x000fd80003800000 */
[----:B------:R-:W1:Y:S01]  /*08a0*/  LDC R19, c[0x0][0x398] ;  /* 0x0000e600ff137b82 */ /* 0x000e620000000800 */
[C---:B0-----:R-:W-:Y:S02]  /*08b0*/  R2UR UR6, R12.reuse ;  /* 0x000000000c0672ca */ /* 0x041fe400000e0000 */
[C---:B------:R-:W-:Y:S02]  /*08c0*/  R2UR UR7, R13.reuse ;  /* 0x000000000d0772ca */ /* 0x040fe400000e0000 */
[C---:B------:R-:W-:Y:S02]  /*08d0*/  R2UR UR4, R12.reuse ;  /* 0x000000000c0472ca */ /* 0x040fe400000e0000 */
[C---:B------:R-:W-:Y:S01]  /*08e0*/  R2UR UR5, R13.reuse ;  /* 0x000000000d0572ca */ /* 0x040fe200000e0000 */
[----:B------:R-:W0:Y:S01]  /*08f0*/  LDC.64 R10, c[0x0][0x380] ;  /* 0x0000e000ff0a7b82 */ /* 0x000e220000000a00 */
[----:B------:R-:W-:Y:S02]  /*0900*/  R2UR UR10, R12 ;  /* 0x000000000c0a72ca */ /* 0x000fe400000e0000 */
[----:B------:R-:W-:-:S02]  /*0910*/  R2UR UR11, R13 ;  /* 0x000000000d0b72ca */ /* 0x000fc400000e0000 */
[C---:B------:R-:W-:Y:S02]  /*0920*/  R2UR UR8, R12.reuse ;  /* 0x000000000c0872ca */ /* 0x040fe400000e0000 */
[C---:B------:R-:W-:Y:S01]  /*0930*/  R2UR UR9, R13.reuse ;  /* 0x000000000d0972ca */ /* 0x040fe200000e0000 */
[----:B------:R-:W2:Y:S01]  /*0940*/  LDC.64 R14, c[0x0][0x388] ;  /* 0x0000e200ff0e7b82 */ /* 0x000ea20000000a00 */
[C---:B------:R-:W-:Y:S02]  /*0950*/  R2UR UR12, R12.reuse ;  /* 0x000000000c0c72ca */ /* 0x040fe400000e0000 */
[C---:B------:R-:W-:Y:S02]  /*0960*/  R2UR UR13, R13.reuse ;  /* 0x000000000d0d72ca */ /* 0x040fe400000e0000 */
[----:B------:R-:W-:Y:S02]  /*0970*/  R2UR UR14, R12 ;  /* 0x000000000c0e72ca */ /* 0x000fe400000e0000 */
[----:B------:R-:W-:Y:S01]  /*0980*/  R2UR UR15, R13 ;  /* 0x000000000d0f72ca */ /* 0x000fe200000e0000 */
[----:B-1----:R-:W-:-:S04]  /*0990*/  IMAD R17, R22, R19, R3 ;  /* 0x0000001316117224 */ /* 0x002fc800078e0203 */
[----:B0-----:R-:W-:-:S04]  /*09a0*/  IMAD.WIDE R10, R17, 0x4, R10 ;  /* 0x00000004110a7825 */ /* 0x001fc800078e020a */
[C---:B------:R-:W-:Y:S02]  /*09b0*/  IMAD.WIDE.U32 R16, R19.reuse, 0x4, R10 ;  /* 0x0000000413107825 */ /* 0x040fe400078e000a */
[----:B------:R-:W3:Y:S02]  /*09c0*/  LDG.E R10, desc[UR6][R10.64] ;  /* 0x000000060a0a7981 */ /* 0x000ee4000c1e1900 */
[----:B--2---:R-:W-:Y:S02]  /*09d0*/  IMAD.WIDE.U32 R14, R22, 0x4, R14 ;  /* 0x00000004160e7825 */ /* 0x004fe400078e000e */
[----:B------:R-:W2:Y:S04]  /*09e0*/  LDG.E R26, desc[UR10][R16.64] ;  /* 0x0000000a101a7981 */ /* 0x000ea8000c1e1900 */
[----:B------:R-:W3:Y:S01]  /*09f0*/  LDG.E R23, desc[UR4][R14.64] ;  /* 0x000000040e177981 */ /* 0x000ee2000c1e1900 */
[----:B------:R-:W-:-:S03]  /*0a00*/  IMAD.WIDE.U32 R20, R19, 0x4, R16 ;  /* 0x0000000413147825 */ /* 0x000fc600078e0010 */
[----:B------:R-:W2:Y:S04]  /*0a10*/  LDG.E R18, desc[UR8][R14.64+0x4] ;  /* 0x000004080e127981 */ /* 0x000ea8000c1e1900 */
[----:B------:R-:W4:Y:S04]  /*0a20*/  LDG.E R28, desc[UR12][R14.64+0x8] ;  /* 0x0000080c0e1c7981 */ /* 0x000f28000c1e1900 */
[----:B------:R-:W4:Y:S01]  /*0a30*/  LDG.E R29, desc[UR14][R20.64] ;  /* 0x0000000e141d7981 */ /* 0x000f22000c1e1900 */
[----:B------:R-:W-:Y:S02]  /*0a40*/  R2UR UR16, R12 ;  /* 0x000000000c1072ca */ /* 0x000fe400000e0000 */
[----:B------:R-:W-:Y:S01]  /*0a50*/  R2UR UR17, R13 ;  /* 0x000000000d1172ca */ /* 0x000fe200000e0000 */
[----:B---3--:R-:W-:Y:S01]  /*0a60*/  FFMA R23, R23, R10, R24 ;  /* 0x0000000a17177223 */ /* 0x008fe20000000018 */
[----:B------:R-:W-:-:S02]  /*0a70*/  IMAD.WIDE.U32 R24, R19, 0x4, R20 ;  /* 0x0000000413187825 */ /* 0x000fc400078e0014 */
[----:B------:R-:W3:Y:S02]  /*0a80*/  LDG.E R21, desc[UR8][R14.64+0x10] ;  /* 0x000010080e157981 */ /* 0x000ee4000c1e1900 */
[----:B--2---:R-:W-:Y:S01]  /*0a90*/  FFMA R11, R18, R26, R23 ;  /* 0x0000001a120b7223 */ /* 0x004fe20000000017 */
[C---:B------:R-:W-:Y:S01]  /*0aa0*/  IMAD.WIDE.U32 R26, R19.reuse, 0x4, R24 ;  /* 0x00000004131a7825 */ /* 0x040fe200078e0018 */
[----:B------:R-:W2:Y:S03]  /*0ab0*/  LDG.E R23, desc[UR6][R24.64] ;  /* 0x0000000618177981 */ /* 0x000ea6000c1e1900 */
[----:B----4-:R-:W-:Y:S01]  /*0ac0*/  FFMA R28, R28, R29, R11 ;  /* 0x0000001d1c1c7223 */ /* 0x010fe2000000000b */
[C---:B------:R-:W-:Y:S01]  /*0ad0*/  IMAD.WIDE.U32 R10, R19.reuse, 0x4, R26 ;  /* 0x00000004130a7825 */ /* 0x040fe200078e001a */
[----:B------:R-:W2:Y:S04]  /*0ae0*/  LDG.E R29, desc[UR4][R14.64+0xc] ;  /* 0x00000c040e1d7981 */ /* 0x000ea8000c1e1900 */
[----:B------:R-:W3:Y:S01]  /*0af0*/  LDG.E R20, desc[UR10][R26.64] ;  /* 0x0000000a1a147981 */ /* 0x000ee2000c1e1900 */
[----:B------:R-:W-:-:S03]  /*0b00*/  IMAD.WIDE.U32 R16, R19, 0x4, R10 ;  /* 0x0000000413107825 */ /* 0x000fc600078e000a */
[----:B------:R-:W4:Y:S04]  /*0b10*/  LDG.E R11, desc[UR12][R10.64] ;  /* 0x0000000c0a0b7981 */ /* 0x000f28000c1e1900 */
[----:B------:R-:W4:Y:S01]  /*0b20*/  LDG.E R24, desc[UR6][R14.64+0x14] ;  /* 0x000014060e187981 */ /* 0x000f22000c1e1900 */
[----:B------:R-:W-:-:S03]  /*0b30*/  IMAD.WIDE.U32 R18, R19, 0x4, R16 ;  /* 0x0000000413127825 */ /* 0x000fc600078e0010 */
[----:B------:R-:W5:Y:S04]  /*0b40*/  LDG.E R16, desc[UR14][R16.64] ;  /* 0x0000000e10107981 */ /* 0x000f68000c1e1900 */
[----:B------:R-:W5:Y:S04]  /*0b50*/  LDG.E R25, desc[UR10][R14.64+0x18] ;  /* 0x0000180a0e197981 */ /* 0x000f68000c1e1900 */
[----:B------:R-:W5:Y:S04]  /*0b60*/  LDG.E R18, desc[UR16][R18.64] ;  /* 0x0000001012127981 */ /* 0x000f68000c1e1900 */
[----:B------:R-:W5:Y:S01]  /*0b70*/  LDG.E R27, desc[UR4][R14.64+0x1c] ;  /* 0x00001c040e1b7981 */ /* 0x000f62000c1e1900 */
[----:B------:R-:W-:-:S02]  /*0b80*/  VIADD R22, R22, 0x8 ;  /* 0x0000000816167836 */ /* 0x000fc40000000000 */
[----:B--2---:R-:W-:-:S04]  /*0b90*/  FFMA R28, R29, R23, R28 ;  /* 0x000000171d1c7223 */ /* 0x004fc8000000001c */
[----:B---3--:R-:W-:-:S04]  /*0ba0*/  FFMA R21, R21, R20, R28 ;  /* 0x0000001415157223 */ /* 0x008fc8000000001c */
[----:B----4-:R-:W-:-:S04]  /*0bb0*/  FFMA R24, R24, R11, R21 ;  /* 0x0000000b18187223 */ /* 0x010fc80000000015 */
[----:B-----5:R-:W-:-:S04]  /*0bc0*/  FFMA R24, R25, R16, R24 ;  /* 0x0000001019187223 */ /* 0x020fc80000000018 */
[----:B------:R-:W-:-:S07]  /*0bd0*/  FFMA R24, R27, R18, R24 ;  /* 0x000000121b187223 */ /* 0x000fce0000000018 */
.L_x_36:
[----:B------:R-:W-:Y:S05]  /*0be0*/  @!P2 BRA `(.L_x_35) ;  /* 0x000000040024a947 */ /* 0x000fea0003800000 */
[----:B------:R-:W-:Y:S02]  /*0bf0*/  IADD3 R10, PT, PT, R6, -0x1, RZ ;  /* 0xffffffff060a7810 */ /* 0x000fe40007ffe0ff */
[----:B------:R-:W-:Y:S02]  /*0c00*/  ISETP.NE.AND P3, PT, R7, RZ, PT ;  /* 0x000000ff0700720c */ /* 0x000fe40003f65270 */
[----:B------:R-:W-:-:S13]  /*0c10*/  ISETP.GE.U32.AND P2, PT, R10, 0x3, PT ;  /* 0x000000030a00780c */ /* 0x000fda0003f46070 */
[----:B------:R-:W-:Y:S05]  /*0c20*/  @!P2 BRA `(.L_x_37) ;  /* 0x000000000090a947 */ /* 0x000fea0003800000 */
        /* <DEDUP_REMOVED lines=16> */
[----:B0-----:R-:W-:Y:S01]  /*0d30*/  IMAD.WIDE R18, R15, 0x4, R18 ;  /* 0x000000040f127825 */ /* 0x001fe200078e0212 */
[----:B------:R-:W-:-:S03]  /*0d40*/  R2UR UR16, R12 ;  /* 0x000000000c1072ca */ /* 0x000fc600000e0000 */
[----:B------:R-:W-:Y:S01]  /*0d50*/  IMAD.WIDE.U32 R14, R21, 0x4, R18 ;  /* 0x00000004150e7825 */ /* 0x000fe200078e0012 */
[----:B------:R-:W-:Y:S01]  /*0d60*/  R2UR UR17, R13 ;  /* 0x000000000d1172ca */ /* 0x000fe200000e0000 */
[----:B------:R-:W3:Y:S02]  /*0d70*/  LDG.E R18, desc[UR6][R18.64] ;  /* 0x0000000612127981 */ /* 0x000ee4000c1e1900 */
[----:B--2---:R-:W-:-:S04]  /*0d80*/  IMAD.WIDE.U32 R10, R22, 0x4, R10 ;  /* 0x00000004160a7825 */ /* 0x004fc800078e000a */
[C---:B------:R-:W-:Y:S01]  /*0d90*/  IMAD.WIDE.U32 R16, R21.reuse, 0x4, R14 ;  /* 0x0000000415107825 */ /* 0x040fe200078e000e */
[----:B------:R-:W3:Y:S04]  /*0da0*/  LDG.E R23, desc[UR4][R10.64] ;  /* 0x000000040a177981 */ /* 0x000ee8000c1e1900 */
[----:B------:R-:W2:Y:S01]  /*0db0*/  LDG.E R14, desc[UR10][R14.64] ;  /* 0x0000000a0e0e7981 */ /* 0x000ea2000c1e1900 */
[----:B------:R-:W-:-:S03]  /*0dc0*/  IMAD.WIDE.U32 R20, R21, 0x4, R16 ;  /* 0x0000000415147825 */ /* 0x000fc600078e0010 */
[----:B------:R-:W2:Y:S04]  /*0dd0*/  LDG.E R25, desc[UR8][R10.64+0x4] ;  /* 0x000004080a197981 */ /* 0x000ea8000c1e1900 */
[----:B------:R-:W4:Y:S04]  /*0de0*/  LDG.E R16, desc[UR14][R16.64] ;  /* 0x0000000e10107981 */ /* 0x000f28000c1e1900 */
[----:B------:R-:W4:Y:S04]  /*0df0*/  LDG.E R27, desc[UR12][R10.64+0x8] ;  /* 0x0000080c0a1b7981 */ /* 0x000f28000c1e1900 */
[----:B------:R-:W5:Y:S04]  /*0e00*/  LDG.E R20, desc[UR16][R20.64] ;  /* 0x0000001014147981 */ /* 0x000f68000c1e1900 */
[----:B------:R-:W5:Y:S01]  /*0e10*/  LDG.E R19, desc[UR6][R10.64+0xc] ;  /* 0x00000c060a137981 */ /* 0x000f62000c1e1900 */
[----:B------:R-:W-:-:S02]  /*0e20*/  VIADD R22, R22, 0x4 ;  /* 0x0000000416167836 */ /* 0x000fc40000000000 */
[----:B---3--:R-:W-:-:S04]  /*0e30*/  FFMA R18, R23, R18, R24 ;  /* 0x0000001217127223 */ /* 0x008fc80000000018 */
[----:B--2---:R-:W-:-:S04]  /*0e40*/  FFMA R18, R25, R14, R18 ;  /* 0x0000000e19127223 */ /* 0x004fc80000000012 */
[----:B----4-:R-:W-:-:S04]  /*0e50*/  FFMA R18, R27, R16, R18 ;  /* 0x000000101b127223 */ /* 0x010fc80000000012 */
[----:B-----5:R-:W-:-:S07]  /*0e60*/  FFMA R24, R19, R20, R18 ;  /* 0x0000001413187223 */ /* 0x020fce0000000012 */
.L_x_37:
[----:B------:R-:W-:Y:S05]  /*0e70*/  @!P3 BRA `(.L_x_35) ;  /* 0x000000000080b947 */ /* 0x000fea0003800000 */
[----:B------:R-:W1:Y:S01]  /*0e80*/  LDC R19, c[0x0][0x398] ;  /* 0x0000e600ff137b82 */ /* 0x000e620000000800 */
[C---:B0-----:R-:W-:Y:S02]  /*0e90*/  R2UR UR4, R12.reuse ;  /* 0x000000000c0472ca */ /* 0x041fe400000e0000 */
[C---:B------:R-:W-:Y:S02]  /*0ea0*/  R2UR UR5, R13.reuse ;  /* 0x000000000d0572ca */ /* 0x040fe400000e0000 */
[----:B------:R-:W-:Y:S02]  /*0eb0*/  R2UR UR6, R12 ;  /* 0x000000000c0672ca */ /* 0x000fe400000e0000 */
[----:B------:R-:W-:Y:S01]  /*0ec0*/  R2UR UR7, R13 ;  /* 0x000000000d0772ca */ /* 0x000fe200000e0000 */
[----:B------:R-:W0:Y:S08]  /*0ed0*/  LDC.64 R14, c[0x0][0x388] ;  /* 0x0000e200ff0e7b82 */ /* 0x000e300000000a00 */
[----:B------:R-:W2:Y:S01]  /*0ee0*/  LDC.64 R10, c[0x0][0x380] ;  /* 0x0000e000ff0a7b82 */ /* 0x000ea20000000a00 */
[----:B-1----:R-:W-:-:S02]  /*0ef0*/  IMAD R17, R22, R19, R3 ;  /* 0x0000001316117224 */ /* 0x002fc400078e0203 */
[----:B0-----:R-:W-:-:S04]  /*0f00*/  IMAD.WIDE.U32 R14, R22, 0x4, R14 ;  /* 0x00000004160e7825 */ /* 0x001fc800078e000e */
[----:B--2---:R-:W-:Y:S02]  /*0f10*/  IMAD.WIDE R10, R17, 0x4, R10 ;  /* 0x00000004110a7825 */ /* 0x004fe400078e020a */
[----:B------:R-:W2:Y:S04]  /*0f20*/  LDG.E R17, desc[UR4][R14.64] ;  /* 0x000000040e117981 */ /* 0x000ea8000c1e1900 */
[----:B------:R-:W2:Y:S01]  /*0f30*/  LDG.E R16, desc[UR6][R10.64] ;  /* 0x000000060a107981 */ /* 0x000ea2000c1e1900 */
[----:B------:R-:W-:Y:S01]  /*0f40*/  ISETP.NE.AND P2, PT, R7, 0x1, PT ;  /* 0x000000010700780c */ /* 0x000fe20003f45270 */
[----:B--2---:R-:W-:-:S12]  /*0f50*/  FFMA R24, R17, R16, R24 ;  /* 0x0000001011187223 */ /* 0x004fd80000000018 */
[----:B------:R-:W-:Y:S05]  /*0f60*/  @!P2 BRA `(.L_x_35) ;  /* 0x000000000044a947 */ /* 0x000fea0003800000 */
[----:B------:R-:W-:Y:S01]  /*0f70*/  ISETP.NE.AND P2, PT, R7, 0x2, PT ;  /* 0x000000020700780c */ /* 0x000fe20003f45270 */
[----:B------:R-:W-:Y:S01]  /*0f80*/  IMAD.WIDE.U32 R16, R19, 0x4, R10 ;  /* 0x0000000413107825 */ /* 0x000fe200078e000a */
[C---:B------:R-:W-:Y:S02]  /*0f90*/  R2UR UR6, R12.reuse ;  /* 0x000000000c0672ca */ /* 0x040fe400000e0000 */
[C---:B------:R-:W-:Y:S02]  /*0fa0*/  R2UR UR7, R13.reuse ;  /* 0x000000000d0772ca */ /* 0x040fe400000e0000 */
[----:B------:R-:W-:Y:S02]  /*0fb0*/  R2UR UR4, R12 ;  /* 0x000000000c0472ca */ /* 0x000fe400000e0000 */
[----:B------:R-:W-:-:S05]  /*0fc0*/  R2UR UR5, R13 ;  /* 0x000000000d0572ca */ /* 0x000fca00000e0000 */
[C---:B------:R-:W-:Y:S02]  /*0fd0*/  @P2 R2UR UR8, R12.reuse ;  /* 0x000000000c0822ca */ /* 0x040fe400000e0000 */
[C---:B------:R-:W-:Y:S02]  /*0fe0*/  @P2 R2UR UR9, R13.reuse ;  /* 0x000000000d0922ca */ /* 0x040fe400000e0000 */
[----:B------:R-:W-:Y:S02]  /*0ff0*/  @P2 R2UR UR10, R12 ;  /* 0x000000000c0a22ca */ /* 0x000fe400000e0000 */
[----:B------:R-:W-:Y:S01]  /*1000*/  @P2 R2UR UR11, R13 ;  /* 0x000000000d0b22ca */ /* 0x000fe200000e0000 */
[----:B------:R-:W-:Y:S01]  /*1010*/  @P2 IMAD.WIDE.U32 R10, R19, 0x4, R16 ;  /* 0x00000004130a2825 */ /* 0x000fe200078e0010 */
[----:B------:R-:W2:Y:S04]  /*1020*/  LDG.E R18, desc[UR6][R16.64] ;  /* 0x0000000610127981 */ /* 0x000ea8000c1e1900 */
[----:B------:R-:W2:Y:S04]  /*1030*/  LDG.E R19, desc[UR4][R14.64+0x4] ;  /* 0x000004040e137981 */ /* 0x000ea8000c1e1900 */
[----:B------:R-:W3:Y:S04]  /*1040*/  @P2 LDG.E R21, desc[UR8][R14.64+0x8] ;  /* 0x000008080e152981 */ /* 0x000ee8000c1e1900 */
[----:B------:R-:W3:Y:S01]  /*1050*/  @P2 LDG.E R10, desc[UR10][R10.64] ;  /* 0x0000000a0a0a2981 */ /* 0x000ee2000c1e1900 */
[----:B--2---:R-:W-:-:S04]  /*1060*/  FFMA R24, R19, R18, R24 ;  /* 0x0000001213187223 */ /* 0x004fc80000000018 */
[----:B---3--:R-:W-:-:S07]  /*1070*/  @P2 FFMA R24, R21, R10, R24 ;  /* 0x0000000a15182223 */ /* 0x008fce0000000018 */
.L_x_35:
[----:B------:R-:W1:Y:S01]  /*1080*/  LDC.64 R14, c[0x0][0x390] ;  /* 0x0000e400ff0e7b82 */ /* 0x000e620000000a00 */
[----:B0-----:R-:W-:Y:S02]  /*1090*/  R2UR UR4, R12 ;  /* 0x000000000c0472ca */ /* 0x001fe400000e0000 */
[----:B------:R-:W-:-:S05]  /*10a0*/  R2UR UR5, R13 ;  /* 0x000000000d0572ca */ /* 0x000fca00000e0000 */
[----:B------:R-:W0:Y:S01]  /*10b0*/  LDC.64 R10, c[0x0][0x398] ;  /* 0x0000e600ff0a7b82 */ /* 0x000e220000000a00 */
[----:B-1----:R-:W-:-:S07]  /*10c0*/  IMAD.WIDE R14, R3, 0x4, R14 ;  /* 0x00000004030e7825 */ /* 0x002fce00078e020e */
[----:B------:R1:W-:Y:S01]  /*10d0*/  STG.E desc[UR4][R14.64], R24 ;  /* 0x000000180e007986 */ /* 0x0003e2000c101904 */
[C---:B0-----:R-:W-:Y:S02]  /*10e0*/  IMAD R3, R8.reuse, R11, R11 ;  /* 0x0000000b08037224 */ /* 0x041fe400078e020b */
[----:B------:R-:W-:-:S03]  /*10f0*/  VIADD R8, R8, 0x1 ;  /* 0x0000000108087836 */ /* 0x000fc60000000000 */
[----:B------:R-:W-:-:S05]  /*1100*/  IADD3 R3, PT, PT, R3, R0, RZ ;  /* 0x0000000003037210 */ /* 0x000fca0007ffe0ff */
[----:B------:R-:W-:-:S05]  /*1110*/  IMAD R3, R3, R11, R2 ;  /* 0x0000000b03037224 */ /* 0x000fca00078e0202 */
[----:B------:R-:W-:-:S13]  /*1120*/  ISETP.GE.AND P2, PT, R3, R10, PT ;  /* 0x0000000a0300720c */ /* 0x000fda0003f46270 */
[----:B-1----:R-:W-:Y:S05]  /*1130*/  @!P2 BRA `(.L_x_38) ;  /* 0xfffffff00038a947 */ /* 0x002fea000383ffff */
.L_x_30:
[----:B------:R-:W-:Y:S05]  /*1140*/  BSYNC.RECONVERGENT B0 ;  /* 0x0000000000007941 */ /* 0x000fea0003800200 */
.L_x_29:
[----:B------:R-:W-:Y:S06]  /*1150*/  BAR.SYNC.DEFER_BLOCKING 0x0 ;  /* 0x0000000000007b1d */ /* 0x000fec0000010000 */
[----:B------:R-:W-:Y:S05]  /*1160*/  EXIT ;  /* 0x000000000000794d */ /* 0x000fea0003800000 */
.L_x_39:
        /* <DEDUP_REMOVED lines=9> */
.L_x_57:


//--------------------- .text._Z26MatrixVectorMultiplicationPfS_S_ii --------------------------
	.section	.text._Z26MatrixVectorMultiplicationPfS_S_ii,"ax",@progbits
	.align	128
        .global         _Z26MatrixVectorMultiplicationPfS_S_ii
        .type           _Z26MatrixVectorMultiplicationPfS_S_ii,@function
        .size           _Z26MatrixVectorMultiplicationPfS_S_ii,(.L_x_58 - _Z26MatrixVectorMultiplicationPfS_S_ii)
        .other          _Z26MatrixVectorMultiplicationPfS_S_ii,@"STO_CUDA_ENTRY STV_DEFAULT"
_Z26MatrixVectorMultiplicationPfS_S_ii:
.text._Z26MatrixVectorMultiplicationPfS_S_ii:
        /* <DEDUP_REMOVED lines=13> */
.L_x_43:
[----:B-1----:R-:W-:Y:S01]  /*00d0*/  IMAD.WIDE R4, R3, 0x4, R6 ;  /* 0x0000000403047825 */ /* 0x002fe200078e0206 */
[----:B0-----:R-:W-:Y:S02]  /*00e0*/  R2UR UR4, R12 ;  /* 0x000000000c0472ca */ /* 0x001fe400000e0000 */
[----:B------:R-:W-:Y:S01]  /*00f0*/  R2UR UR5, R13 ;  /* 0x000000000d0572ca */ /* 0x000fe200000e0000 */
[C---:B------:R-:W-:Y:S02]  /*0100*/  IMAD R3, R10.reuse, R9, R9 ;  /* 0x000000090a037224 */ /* 0x040fe400078e0209 */
[----:B------:R-:W-:Y:S02]  /*0110*/  VIADD R10, R10, 0x1 ;  /* 0x000000010a0a7836 */ /* 0x000fe40000000000 */
[----:B------:R-:W-:-:S04]  /*0120*/  IMAD.IADD R3, R3, 0x1, R0 ;  /* 0x0000000103037824 */ /* 0x000fc800078e0200 */
[----:B------:R-:W-:-:S04]  /*0130*/  IMAD R3, R3, R9, R2 ;  /* 0x0000000903037224 */ /* 0x000fc800078e0202 */
[----:B------:R2:W-:Y:S01]  /*0140*/  STG.E desc[UR4][R4.64], RZ ;  /* 0x000000ff04007986 */ /* 0x0005e2000c101904 */
[----:B------:R-:W-:-:S13]  /*0150*/  ISETP.GE.AND P0, PT, R3, R8, PT ;  /* 0x000000080300720c */ /* 0x000fda0003f06270 */
[----:B--2---:R-:W-:Y:S05]  /*0160*/  @!P0 BRA `(.L_x_43) ;  /* 0xfffffffc00d88947 */ /* 0x004fea000383ffff */
[----:B------:R-:W-:Y:S05]  /*0170*/  BRA `(.L_x_41) ;  /* 0x0000000c00887947 */ /* 0x000fea0003800000 */
.L_x_42:
[----:B------:R-:W1:Y:S01]  /*0180*/  LDC.64 R14, c[0x0][0x380] ;  /* 0x0000e000ff0e7b82 */ /* 0x000e620000000a00 */
[C---:B------:R-:W-:Y:S02]  /*0190*/  LOP3.LUT R4, R8.reuse, 0xf, RZ, 0xc0, !PT ;  /* 0x0000000f08047812 */ /* 0x040fe400078ec0ff */
[C---:B------:R-:W-:Y:S02]  /*01a0*/  LOP3.LUT R6, R8.reuse, 0x7ffffff0, RZ, 0xc0, !PT ;  /* 0x7ffffff008067812 */ /* 0x040fe400078ec0ff */
[----:B------:R-:W-:Y:S01]  /*01b0*/  LOP3.LUT R7, R8, 0x3, RZ, 0xc0, !PT ;  /* 0x0000000308077812 */ /* 0x000fe200078ec0ff */
[----:B------:R-:W-:Y:S02]  /*01c0*/  VIADD R5, R4, 0xffffffff ;  /* 0xffffffff04057836 */ /* 0x000fe40000000000 */
[----:B------:R-:W-:-:S03]  /*01d0*/  IMAD.MOV R9, RZ, RZ, -R6 ;  /* 0x000000ffff097224 */ /* 0x000fc600078e0a06 */
[----:B------:R-:W-:Y:S02]  /*01e0*/  ISETP.GE.U32.AND P0, PT, R5, 0x7, PT ;  /* 0x000000070500780c */ /* 0x000fe40003f06070 */
[----:B------:R-:W-:Y:S01]  /*01f0*/  LOP3.LUT R5, R8, 0x7, RZ, 0xc0, !PT ;  /* 0x0000000708057812 */ /* 0x000fe200078ec0ff */
[----:B------:R-:W-:Y:S01]  /*0200*/  IMAD.MOV.U32 R8, RZ, RZ, RZ ;  /* 0x000000ffff087224 */ /* 0x000fe200078e00ff */
[----:B-1----:R-:W-:-:S05]  /*0210*/  IADD3 R14, P1, PT, R14, 0x20, RZ ;  /* 0x000000200e0e7810 */ /* 0x002fca0007f3e0ff */
[----:B------:R-:W-:-:S08]  /*0220*/  IMAD.X R15, RZ, RZ, R15, P1 ;  /* 0x000000ffff0f7224 */ /* 0x000fd000008e060f */
.L_x_49:
[----:B------:R-:W1:Y:S01]  /*0230*/  LDC R10, c[0x0][0x398] ;  /* 0x0000e600ff0a7b82 */ /* 0x000e620000000800 */
[----:B------:R-:W-:Y:S02]  /*0240*/  IMAD.MOV.U32 R11, RZ, RZ, RZ ;  /* 0x000000ffff0b7224 */ /* 0x000fe400078e00ff */
[----:B------:R-:W-:Y:S01]  /*0250*/  IMAD.MOV.U32 R21, RZ, RZ, RZ ;  /* 0x000000ffff157224 */ /* 0x000fe200078e00ff */
[----:B-1----:R-:W-:Y:S01]  /*0260*/  ISETP.GE.U32.AND P1, PT, R10, 0x10, PT ;  /* 0x000000100a00780c */ /* 0x002fe20003f26070 */
[----:B------:R-:W-:-:S12]  /*0270*/  IMAD R20, R3, R10, RZ ;  /* 0x0000000a03147224 */ /* 0x000fd800078e02ff */
[----:B------:R-:W-:Y:S05]  /*0280*/  @!P1 BRA `(.L_x_44) ;  /* 0x0000000400389947 */ /* 0x000fea0003800000 */
[----:B------:R-:W1:Y:S01]  /*0290*/  LDCU.64 UR4, c[0x0][0x388] ;  /* 0x00007100ff0477ac */ /* 0x000e620008000a00 */
[----:B------:R-:W-:Y:S02]  /*02a0*/  IMAD.MOV.U32 R21, RZ, RZ, RZ ;  /* 0x000000ffff157224 */ /* 0x000fe400078e00ff */
[----:B------:R-:W-:Y:S02]  /*02b0*/  IMAD.MOV.U32 R11, RZ, RZ, R20 ;  /* 0x000000ffff0b7224 */ /* 0x000fe400078e0014 */
[----:B------:R-:W-:Y:S01]  /*02c0*/  IMAD.MOV.U32 R22, RZ, RZ, R9 ;  /* 0x000000ffff167224 */ /* 0x000fe200078e0009 */
[----:B-1----:R-:W-:-:S04]  /*02d0*/  UIADD3 UR4, UP0, UPT, UR4, 0x20, URZ ;  /* 0x0000002004047890 */ /* 0x002fc8000ff1e0ff */
[----:B------:R-:W-:Y:S02]  /*02e0*/  UIADD3.X UR5, UPT, UPT, URZ, UR5, URZ, UP0, !UPT ;  /* 0x00000005ff057290 */ /* 0x000fe400087fe4ff */
[----:B------:R-:W-:-:S04]  /*02f0*/  IMAD.U32 R23, RZ, RZ, UR4 ;  /* 0x00000004ff177e24 */ /* 0x000fc8000f8e00ff */
[----:B------:R-:W-:-:S07]  /*0300*/  IMAD.U32 R26, RZ, RZ, UR5 ;  /* 0x00000005ff1a7e24 */ /* 0x000fce000f8e00ff */
.L_x_45:
[C---:B0-----:R-:W-:Y:S01]  /*0310*/  R2UR UR6, R12.reuse ;  /* 0x000000000c0672ca */ /* 0x041fe200000e0000 */
[----:B------:R-:W-:Y:S01]  /*0320*/  IMAD.WIDE R18, R11, 0x4, R14 ;  /* 0x000000040b127825 */ /* 0x000fe200078e020e */
[C---:B------:R-:W-:Y:S02]  /*0330*/  R2UR UR7, R13.reuse ;  /* 0x000000000d0772ca */ /* 0x040fe400000e0000 */
[----:B------:R-:W-:Y:S01]  /*0340*/  R2UR UR4, R12 ;  /* 0x000000000c0472ca */ /* 0x000fe200000e0000 */
[----:B------:R-:W-:Y:S01]  /*0350*/  IMAD.MOV.U32 R16, RZ, RZ, R23 ;  /* 0x000000ffff107224 */ /* 0x000fe200078e0017 */
[----:B------:R-:W-:Y:S01]  /*0360*/  R2UR UR5, R13 ;  /* 0x000000000d0572ca */ /* 0x000fe200000e0000 */
[----:B------:R-:W-:-:S08]  /*0370*/  IMAD.MOV.U32 R17, RZ, RZ, R26 ;  /* 0x000000ffff117224 */ /* 0x000fd000078e001a */
[----:B------:R-:W2:Y:S04]  /*0380*/  LDG.E R23, desc[UR6][R16.64+-0x20] ;  /* 0xffffe00610177981 */ /* 0x000ea8000c1e1900 */
[----:B------:R-:W2:Y:S04]  /*0390*/  LDG.E R24, desc[UR4][R18.64+-0x20] ;  /* 0xffffe00412187981 */ /* 0x000ea8000c1e1900 */
[----:B------:R-:W3:Y:S04]  /*03a0*/  LDG.E R25, desc[UR6][R16.64+-0x1c] ;  /* 0xffffe40610197981 */ /* 0x000ee8000c1e1900 */
[----:B------:R-:W3:Y:S01]  /*03b0*/  LDG.E R26, desc[UR4][R18.64+-0x1c] ;  /* 0xffffe404121a7981 */ /* 0x000ee2000c1e1900 */
[----:B--2---:R-:W-:-:S03]  /*03c0*/  FFMA R23, R24, R23, R21 ;  /* 0x0000001718177223 */ /* 0x004fc60000000015 */
[----:B------:R-:W2:Y:S04]  /*03d0*/  LDG.E R21, desc[UR6][R16.64+-0x18] ;  /* 0xffffe80610157981 */ /* 0x000ea8000c1e1900 */
[----:B------:R-:W2:Y:S01]  /*03e0*/  LDG.E R24, desc[UR4][R18.64+-0x18] ;  /* 0xffffe80412187981 */ /* 0x000ea2000c1e1900 */
[----:B---3--:R-:W-:-:S03]  /*03f0*/  FFMA R23, R26, R25, R23 ;  /* 0x000000191a177223 */ /* 0x008fc60000000017 */
        /* <DEDUP_REMOVED lines=8> */
[C---:B------:R-:W-:Y:S02]  /*0480*/  R2UR UR8, R12.reuse ;  /* 0x000000000c0872ca */ /* 0x040fe400000e0000 */
[C---:B------:R-:W-:Y:S02]  /*0490*/  R2UR UR9, R13.reuse ;  /* 0x000000000d0972ca */ /* 0x040fe400000e0000 */
[----:B------:R-:W-:Y:S02]  /*04a0*/  R2UR UR10, R12 ;  /* 0x000000000c0a72ca */ /* 0x000fe400000e0000 */
[----:B------:R-:W-:-:S02]  /*04b0*/  R2UR UR11, R13 ;  /* 0x000000000d0b72ca */ /* 0x000fc400000e0000 */
[C---:B------:R-:W-:Y:S02]  /*04c0*/  R2UR UR12, R12.reuse ;  /* 0x000000000c0c72ca */ /* 0x040fe400000e0000 */
[C---:B------:R-:W-:Y:S02]  /*04d0*/  R2UR UR13, R13.reuse ;  /* 0x000000000d0d72ca */ /* 0x040fe400000e0000 */
[----:B------:R-:W-:Y:S02]  /*04e0*/  R2UR UR14, R12 ;  /* 0x000000000c0e72ca */ /* 0x000fe400000e0000 */
[----:B------:R-:W-:Y:S01]  /*04f0*/  R2UR UR15, R13 ;  /* 0x000000000d0f72ca */ /* 0x000fe200000e0000 */
[----:B------:R-:W4:Y:S04]  /*0500*/  LDG.E R28, desc[UR8][R18.64+0x18] ;  /* 0x00001808121c7981 */ /* 0x000f28000c1e1900 */
[----:B------:R-:W4:Y:S01]  /*0510*/  LDG.E R27, desc[UR10][R16.64+0x18] ;  /* 0x0000180a101b7981 */ /* 0x000f22000c1e1900 */
        /* <DEDUP_REMOVED lines=24> */
[----:B------:R-:W-:-:S05]  /*06a0*/  VIADD R22, R22, 0x10 ;  /* 0x0000001016167836 */ /* 0x000fca0000000000 */
[----:B------:R-:W-:Y:S01]  /*06b0*/  ISETP.NE.AND P1, PT, R22, RZ, PT ;  /* 0x000000ff1600720c */ /* 0x000fe20003f25270 */
[----:B--2---:R-:W-:Y:S02]  /*06c0*/  FFMA R23, R24, R23, R21 ;  /* 0x0000001718177223 */ /* 0x004fe40000000015 */
[----:B------:R-:W2:Y:S04]  /*06d0*/  LDG.E R21, desc[UR12][R18.64+0x1c] ;  /* 0x00001c0c12157981 */ /* 0x000ea8000c1e1900 */
[----:B------:R-:W2:Y:S01]  /*06e0*/  LDG.E R24, desc[UR14][R16.64+0x1c] ;  /* 0x00001c0e10187981 */ /* 0x000ea2000c1e1900 */
[----:B---3--:R-:W-:-:S04]  /*06f0*/  FFMA R23, R26, R25, R23 ;  /* 0x000000191a177223 */ /* 0x008fc80000000017 */
[----:B----4-:R-:W-:Y:S01]  /*0700*/  FFMA R28, R28, R27, R23 ;  /* 0x0000001b1c1c7223 */ /* 0x010fe20000000017 */
[----:B------:R-:W-:Y:S01]  /*0710*/  IADD3 R23, P2, PT, R16, 0x40, RZ ;  /* 0x0000004010177810 */ /* 0x000fe20007f5e0ff */
[----:B------:R-:W-:-:S04]  /*0720*/  VIADD R11, R11, 0x10 ;  /* 0x000000100b0b7836 */ /* 0x000fc80000000000 */
[----:B------:R-:W-:Y:S02]  /*0730*/  IMAD.X R26, RZ, RZ, R17, P2 ;  /* 0x000000ffff1a7224 */ /* 0x000fe400010e0611 */
[----:B--2---:R-:W-:Y:S01]  /*0740*/  FFMA R21, R21, R24, R28 ;  /* 0x0000001815157223 */ /* 0x004fe2000000001c */
[----:B------:R-:W-:Y:S06]  /*0750*/  @P1 BRA `(.L_x_45) ;  /* 0xfffffff800ec1947 */ /* 0x000fec000383ffff */
[----:B------:R-:W-:-:S07]  /*0760*/  IMAD.MOV.U32 R11, RZ, RZ, R6 ;  /* 0x000000ffff0b7224 */ /* 0x000fce00078e0006 */
.L_x_44:
[----:B------:R-:W-:-:S13]  /*0770*/  ISETP.NE.AND P1, PT, R4, RZ, PT ;  /* 0x000000ff0400720c */ /* 0x000fda0003f25270 */
[----:B------:R-:W-:Y:S05]  /*0780*/  @!P1 BRA `(.L_x_46) ;  /* 0x0000000400d49947 */ /* 0x000fea0003800000 */
[----:B------:R-:W-:Y:S01]  /*0790*/  ISETP.NE.AND P1, PT, R5, RZ, PT ;  /* 0x000000ff0500720c */ /* 0x000fe20003f25270 */
[----:B------:R-:W-:-:S12]  /*07a0*/  @!P0 BRA `(.L_x_47) ;  /* 0x0000000000b88947 */ /* 0x000fd80003800000 */
[----:B------:R-:W1:Y:S01]  /*07b0*/  LDC.64 R18, c[0x0][0x380] ;  /* 0x0000e000ff127b82 */ /* 0x000e620000000a00 */
[----:B0-----:R-:W-:Y:S01]  /*07c0*/  R2UR UR4, R12 ;  /* 0x000000000c0472ca */ /* 0x001fe200000e0000 */
[----:B------:R-:W-:Y:S01]  /*07d0*/  IMAD.IADD R23, R20, 0x1, R11 ;  /* 0x0000000114177824 */ /* 0x000fe200078e020b */
[C---:B------:R-:W-:Y:S02]  /*07e0*/  R2UR UR5, R13.reuse ;  /* 0x000000000d0572ca */ /* 0x040fe400000e0000 */
[C---:B------:R-:W-:Y:S02]  /*07f0*/  R2UR UR6, R12.reuse ;  /* 0x000000000c0672ca */ /* 0x040fe400000e0000 */
[C---:B------:R-:W-:Y:S01]  /*0800*/  R2UR UR7, R13.reuse ;  /* 0x000000000d0772ca */ /* 0x040fe200000e0000 */
[----:B------:R-:W0:Y:S01]  /*0810*/  LDC.64 R16, c[0x0][0x388] ;  /* 0x0000e200ff107b82 */ /* 0x000e220000000a00 */
[----:B------:R-:W-:Y:S02]  /*0820*/  R2UR UR8, R12 ;  /* 0x000000000c0872ca */ /* 0x000fe400000e0000 */
[----:B------:R-:W-:-:S02]  /*0830*/  R2UR UR9, R13 ;  /* 0x000000000d0972ca */ /* 0x000fc400000e0000 */
[----:B------:R-:W-:Y:S02]  /*0840*/  R2UR UR10, R12 ;  /* 0x000000000c0a72ca */ /* 0x000fe400000e0000 */
[----:B------:R-:W-:Y:S01]  /*0850*/  R2UR UR11, R13 ;  /* 0x000000000d0b72ca */ /* 0x000fe200000e0000 */
[----:B-1----:R-:W-:-:S05]  /*0860*/  IMAD.WIDE R18, R23, 0x4, R18 ;  /* 0x0000000417127825 */ /* 0x002fca00078e0212 */
[----:B------:R-:W2:Y:S01]  /*0870*/  LDG.E R22, desc[UR4][R18.64] ;  /* 0x0000000412167981 */ /* 0x000ea2000c1e1900 */
[----:B0-----:R-:W-:-:S03]  /*0880*/  IMAD.WIDE.U32 R16, R11, 0x4, R16 ;  /* 0x000000040b107825 */ /* 0x001fc600078e0010 */
[----:B------:R-:W3:Y:S04]  /*0890*/  LDG.E R25, desc[UR8][R18.64+0x4] ;  /* 0x0000040812197981 */ /* 0x000ee8000c1e1900 */
[----:B------:R-:W2:Y:S04]  /*08a0*/  LDG.E R23, desc[UR6][R16.64] ;  /* 0x0000000610177981 */ /* 0x000ea8000c1e1900 */
[----:B------:R-:W3:Y:S01]  /*08b0*/  LDG.E R24, desc[UR10][R16.64+0x4] ;  /* 0x0000040a10187981 */ /* 0x000ee2000c1e1900 */
[C---:B------:R-:W-:Y:S02]  /*08c0*/  R2UR UR12, R12.reuse ;  /* 0x000000000c0c72ca */ /* 0x040fe400000e0000 */
[----:B------:R-:W-:Y:S01]  /*08d0*/  R2UR UR13, R13 ;  /* 0x000000000d0d72ca */ /* 0x000fe200000e0000 */
[----:B------:R-:W4:Y:S01]  /*08e0*/  LDG.E R26, desc[UR6][R16.64+0x10] ;  /* 0x00001006101a7981 */ /* 0x000f22000c1e1900 */
[----:B------:R-:W-:-:S02]  /*08f0*/  R2UR UR14, R12 ;  /* 0x000000000c0e72ca */ /* 0x000fc400000e0000 */
[C---:B------:R-:W-:Y:S01]  /*0900*/  R2UR UR15, R13.reuse ;  /* 0x000000000d0f72ca */ /* 0x040fe200000e0000 */
[----:B------:R-:W5:Y:S01]  /*0910*/  LDG.E R27, desc[UR10][R16.64+0x14] ;  /* 0x0000140a101b7981 */ /* 0x000f62000c1e1900 */
[C---:B------:R-:W-:Y:S02]  /*0920*/  R2UR UR16, R12.reuse ;  /* 0x000000000c1072ca */ /* 0x040fe400000e0000 */
[C---:B------:R-:W-:Y:S02]  /*0930*/  R2UR UR17, R13.reuse ;  /* 0x000000000d1172ca */ /* 0x040fe400000e0000 */
[----:B------:R-:W-:Y:S02]  /*0940*/  R2UR UR18, R12 ;  /* 0x000000000c1272ca */ /* 0x000fe400000e0000 */
[----:B------:R-:W-:-:S05]  /*0950*/  R2UR UR19, R13 ;  /* 0x000000000d1372ca */ /* 0x000fca00000e0000 */
[----:B------:R-:W5:Y:S08]  /*0960*/  LDG.E R28, desc[UR14][R16.64+0x18] ;  /* 0x0000180e101c7981 */ /* 0x000f70000c1e1900 */
[----:B------:R-:W5:Y:S01]  /*0970*/  LDG.E R29, desc[UR18][R16.64+0x1c] ;  /* 0x00001c12101d7981 */ /* 0x000f62000c1e1900 */
[----:B--2---:R-:W-:-:S03]  /*0980*/  FFMA R22, R22, R23, R21 ;  /* 0x0000001716167223 */ /* 0x004fc60000000015 */
[----:B------:R-:W2:Y:S04]  /*0990*/  LDG.E R21, desc[UR4][R18.64+0x8] ;  /* 0x0000080412157981 */ /* 0x000ea8000c1e1900 */
[----:B------:R-:W2:Y:S01]  /*09a0*/  LDG.E R23, desc[UR6][R16.64+0x8] ;  /* 0x0000080610177981 */ /* 0x000ea2000c1e1900 */
[----:B---3--:R-:W-:-:S03]  /*09b0*/  FFMA R22, R25, R24, R22 ;  /* 0x0000001819167223 */ /* 0x008fc60000000016 */
[----:B------:R-:W3:Y:S04]  /*09c0*/  LDG.E R24, desc[UR8][R18.64+0xc] ;  /* 0x00000c0812187981 */ /* 0x000ee8000c1e1900 */
[----:B------:R-:W3:Y:S01]  /*09d0*/  LDG.E R25, desc[UR10][R16.64+0xc] ;  /* 0x00000c0a10197981 */ /* 0x000ee2000c1e1900 */
[----:B--2---:R-:W-:-:S03]  /*09e0*/  FFMA R21, R21, R23, R22 ;  /* 0x0000001715157223 */ /* 0x004fc60000000016 */
[----:B------:R-:W5:Y:S04]  /*09f0*/  LDG.E R23, desc[UR8][R18.64+0x14] ;  /* 0x0000140812177981 */ /* 0x000f68000c1e1900 */
[----:B------:R-:W2:Y:S01]  /*0a00*/  LDG.E R22, desc[UR16][R18.64+0x1c] ;  /* 0x00001c1012167981 */ /* 0x000ea2000c1e1900 */
[----:B---3--:R-:W-:-:S03]  /*0a10*/  FFMA R24, R24, R25, R21 ;  /* 0x0000001918187223 */ /* 0x008fc60000000015 */
[----:B------:R-:W4:Y:S04]  /*0a20*/  LDG.E R25, desc[UR4][R18.64+0x10] ;  /* 0x0000100412197981 */ /* 0x000f28000c1e1900 */
[----:B------:R-:W3:Y:S01]  /*0a30*/  LDG.E R21, desc[UR12][R18.64+0x18] ;  /* 0x0000180c12157981 */ /* 0x000ee2000c1e1900 */
[----:B------:R-:W-:Y:S02]  /*0a40*/  VIADD R11, R11, 0x8 ;  /* 0x000000080b0b7836 */ /* 0x000fe40000000000 */
[----:B----4-:R-:W-:-:S04]  /*0a50*/  FFMA R24, R25, R26, R24 ;  /* 0x0000001a19187223 */ /* 0x010fc80000000018 */
[----:B-----5:R-:W-:-:S04]  /*0a60*/  FFMA R24, R23, R27, R24 ;  /* 0x0000001b17187223 */ /* 0x020fc80000000018 */
[----:B---3--:R-:W-:-:S04]  /*0a70*/  FFMA R21, R21, R28, R24 ;  /* 0x0000001c15157223 */ /* 0x008fc80000000018 */
[----:B--2---:R-:W-:-:S07]  /*0a80*/  FFMA R21, R22, R29, R21 ;  /* 0x0000001d16157223 */ /* 0x004fce0000000015 */
.L_x_47:
[----:B------:R-:W-:Y:S05]  /*0a90*/  @!P1 BRA `(.L_x_46) ;  /* 0x0000000400109947 */ /* 0x000fea0003800000 */
[----:B------:R-:W-:Y:S01]  /*0aa0*/  VIADD R16, R5, 0xffffffff ;  /* 0xffffffff05107836 */ /* 0x000fe20000000000 */
[----:B------:R-:W-:-:S04]  /*0ab0*/  ISETP.NE.AND P2, PT, R7, RZ, PT ;  /* 0x000000ff0700720c */ /* 0x000fc80003f45270 */
[----:B------:R-:W-:-:S13]  /*0ac0*/  ISETP.GE.U32.AND P1, PT, R16, 0x3, PT ;  /* 0x000000031000780c */ /* 0x000fda0003f26070 */
[----:B------:R-:W-:Y:S05]  /*0ad0*/  @!P1 BRA `(.L_x_48) ;  /* 0x0000000000889947 */ /* 0x000fea0003800000 */
        /* <DEDUP_REMOVED lines=9> */
[C---:B------:R-:W-:Y:S02]  /*0b70*/  R2UR UR10, R12.reuse ;  /* 0x000000000c0a72ca */ /* 0x040fe400000e0000 */
[C---:B------:R-:W-:Y:S02]  /*0b80*/  R2UR UR11, R13.reuse ;  /* 0x000000000d0b72ca */ /* 0x040fe400000e0000 */
[C---:B------:R-:W-:Y:S02]  /*0b90*/  R2UR UR12, R12.reuse ;  /* 0x000000000c0c72ca */ /* 0x040fe400000e0000 */
[C---:B------:R-:W-:Y:S02]  /*0ba0*/  R2UR UR13, R13.reuse ;  /* 0x000000000d0d72ca */ /* 0x040fe400000e0000 */
[C---:B------:R-:W-:Y:S02]  /*0bb0*/  R2UR UR14, R12.reuse ;  /* 0x000000000c0e72ca */ /* 0x040fe400000e0000 */
[----:B------:R-:W-:Y:S01]  /*0bc0*/  R2UR UR15, R13 ;  /* 0x000000000d0f72ca */ /* 0x000fe200000e0000 */
[----:B-1----:R-:W-:Y:S01]  /*0bd0*/  IMAD.WIDE R18, R23, 0x4, R18 ;  /* 0x0000000417127825 */ /* 0x002fe200078e0212 */
[----:B------:R-:W-:-:S02]  /*0be0*/  R2UR UR16, R12 ;  /* 0x000000000c1072ca */ /* 0x000fc400000e0000 */
[C---:B------:R-:W-:Y:S02]  /*0bf0*/  R2UR UR17, R13.reuse ;  /* 0x000000000d1172ca */ /* 0x040fe400000e0000 */
[----:B------:R-:W-:Y:S01]  /*0c00*/  R2UR UR18, R12 ;  /* 0x000000000c1272ca */ /* 0x000fe200000e0000 */
[----:B------:R-:W2:Y:S01]  /*0c10*/  LDG.E R26, desc[UR4][R18.64] ;  /* 0x00000004121a7981 */ /* 0x000ea2000c1e1900 */
[----:B------:R-:W-:Y:S01]  /*0c20*/  R2UR UR19, R13 ;  /* 0x000000000d1372ca */ /* 0x000fe200000e0000 */
[C---:B0-----:R-:W-:Y:S02]  /*0c30*/  IMAD.WIDE.U32 R16, R11.reuse, 0x4, R16 ;  /* 0x000000040b107825 */ /* 0x041fe400078e0010 */
[----:B------:R-:W3:Y:S04]  /*0c40*/  LDG.E R24, desc[UR8][R18.64+0x4] ;  /* 0x0000040812187981 */ /* 0x000ee8000c1e1900 */
[----:B------:R-:W2:Y:S04]  /*0c50*/  LDG.E R25, desc[UR6][R16.64] ;  /* 0x0000000610197981 */ /* 0x000ea8000c1e1900 */
[----:B------:R-:W3:Y:S04]  /*0c60*/  LDG.E R27, desc[UR10][R16.64+0x4] ;  /* 0x0000040a101b7981 */ /* 0x000ee8000c1e1900 */
[----:B------:R-:W4:Y:S04]  /*0c70*/  LDG.E R22, desc[UR12][R18.64+0x8] ;  /* 0x0000080c12167981 */ /* 0x000f28000c1e1900 */
[----:B------:R-:W4:Y:S04]  /*0c80*/  LDG.E R28, desc[UR14][R16.64+0x8] ;  /* 0x0000080e101c7981 */ /* 0x000f28000c1e1900 */
[----:B------:R-:W5:Y:S04]  /*0c90*/  LDG.E R23, desc[UR16][R18.64+0xc] ;  /* 0x00000c1012177981 */ /* 0x000f68000c1e1900 */
[----:B------:R-:W5:Y:S01]  /*0ca0*/  LDG.E R29, desc[UR18][R16.64+0xc] ;  /* 0x00000c12101d7981 */ /* 0x000f62000c1e1900 */
[----:B------:R-:W-:-:S02]  /*0cb0*/  VIADD R11, R11, 0x4 ;  /* 0x000000040b0b7836 */ /* 0x000fc40000000000 */
[----:B--2---:R-:W-:-:S04]  /*0cc0*/  FFMA R25, R26, R25, R21 ;  /* 0x000000191a197223 */ /* 0x004fc80000000015 */
[----:B---3--:R-:W-:-:S04]  /*0cd0*/  FFMA R25, R24, R27, R25 ;  /* 0x0000001b18197223 */ /* 0x008fc80000000019 */
[----:B----4-:R-:W-:-:S04]  /*0ce0*/  FFMA R22, R22, R28, R25 ;  /* 0x0000001c16167223 */ /* 0x010fc80000000019 */
[----:B-----5:R-:W-:-:S07]  /*0cf0*/  FFMA R21, R23, R29, R22 ;  /* 0x0000001d17157223 */ /* 0x020fce0000000016 */
.L_x_48:
[----:B------:R-:W-:Y:S05]  /*0d00*/  @!P2 BRA `(.L_x_46) ;  /* 0x000000000074a947 */ /* 0x000fea0003800000 */
[----:B------:R-:W1:Y:S01]  /*0d10*/  LDC.64 R16, c[0x0][0x380] ;  /* 0x0000e000ff107b82 */ /* 0x000e620000000a00 */
[----:B0-----:R-:W-:Y:S01]  /*0d20*/  R2UR UR4, R12 ;  /* 0x000000000c0472ca */ /* 0x001fe200000e0000 */
[----:B------:R-:W-:Y:S01]  /*0d30*/  IMAD.IADD R23, R20, 0x1, R11 ;  /* 0x0000000114177824 */ /* 0x000fe200078e020b */
[C---:B------:R-:W-:Y:S02]  /*0d40*/  R2UR UR5, R13.reuse ;  /* 0x000000000d0572ca */ /* 0x040fe400000e0000 */
[----:B------:R-:W-:Y:S02]  /*0d50*/  R2UR UR6, R12 ;  /* 0x000000000c0672ca */ /* 0x000fe400000e0000 */
[----:B------:R-:W-:Y:S01]  /*0d60*/  R2UR UR7, R13 ;  /* 0x000000000d0772ca */ /* 0x000fe200000e0000 */
[----:B------:R-:W0:Y:S01]  /*0d70*/  LDC.64 R18, c[0x0][0x388] ;  /* 0x0000e200ff127b82 */ /* 0x000e220000000a00 */
[----:B-1----:R-:W-:-:S07]  /*0d80*/  IMAD.WIDE R16, R23, 0x4, R16 ;  /* 0x0000000417107825 */ /* 0x002fce00078e0210 */
[----:B------:R-:W2:Y:S01]  /*0d90*/  LDG.E R20, desc[UR4][R16.64] ;  /* 0x0000000410147981 */ /* 0x000ea2000c1e1900 */
[----:B0-----:R-:W-:-:S05]  /*0da0*/  IMAD.WIDE.U32 R18, R11, 0x4, R18 ;  /* 0x000000040b127825 */ /* 0x001fca00078e0012 */
[----:B------:R-:W2:Y:S01]  /*0db0*/  LDG.E R11, desc[UR6][R18.64] ;  /* 0x00000006120b7981 */ /* 0x000ea2000c1e1900 */
[----:B------:R-:W-:Y:S01]  /*0dc0*/  ISETP.NE.AND P1, PT, R7, 0x1, PT ;  /* 0x000000010700780c */ /* 0x000fe20003f25270 */
[----:B--2---:R-:W-:-:S12]  /*0dd0*/  FFMA R21, R20, R11, R21 ;  /* 0x0000000b14157223 */ /* 0x004fd80000000015 */
[----:B------:R-:W-:Y:S05]  /*0de0*/  @!P1 BRA `(.L_x_46) ;  /* 0x00000000003c9947 */ /* 0x000fea0003800000 */
[----:B------:R-:W-:Y:S02]  /*0df0*/  ISETP.NE.AND P1, PT, R7, 0x2, PT ;  /* 0x000000020700780c */ /* 0x000fe40003f25270 */
[C---:B------:R-:W-:Y:S02]  /*0e00*/  R2UR UR4, R12.reuse ;  /* 0x000000000c0472ca */ /* 0x040fe400000e0000 */
[C---:B------:R-:W-:Y:S02]  /*0e10*/  R2UR UR5, R13.reuse ;  /* 0x000000000d0572ca */ /* 0x040fe400000e0000 */
[----:B------:R-:W-:Y:S02]  /*0e20*/  R2UR UR6, R12 ;  /* 0x000000000c0672ca */ /* 0x000fe400000e0000 */
[----:B------:R-:W-:-:S05]  /*0e30*/  R2UR UR7, R13 ;  /* 0x000000000d0772ca */ /* 0x000fca00000e0000 */
[C---:B------:R-:W-:Y:S02]  /*0e40*/  @P1 R2UR UR8, R12.reuse ;  /* 0x000000000c0812ca */ /* 0x040fe400000e0000 */
[C---:B------:R-:W-:Y:S02]  /*0e50*/  @P1 R2UR UR9, R13.reuse ;  /* 0x000000000d0912ca */ /* 0x040fe400000e0000 */
[----:B------:R-:W-:Y:S01]  /*0e60*/  @P1 R2UR UR10, R12 ;  /* 0x000000000c0a12ca */ /* 0x000fe200000e0000 */
[----:B------:R-:W2:Y:S01]  /*0e70*/  LDG.E R20, desc[UR4][R16.64+0x4] ;  /* 0x0000040410147981 */ /* 0x000ea2000c1e1900 */
[----:B------:R-:W-:-:S03]  /*0e80*/  @P1 R2UR UR11, R13 ;  /* 0x000000000d0b12ca */ /* 0x000fc600000e0000 */
[----:B------:R-:W2:Y:S06]  /*0e90*/  LDG.E R11, desc[UR6][R18.64+0x4] ;  /* 0x00000406120b7981 */ /* 0x000eac000c1e1900 */
[----:B------:R-:W3:Y:S04]  /*0ea0*/  @P1 LDG.E R22, desc[UR8][R16.64+0x8] ;  /* 0x0000080810161981 */ /* 0x000ee8000c1e1900 */
[----:B------:R-:W3:Y:S01]  /*0eb0*/  @P1 LDG.E R23, desc[UR10][R18.64+0x8] ;  /* 0x0000080a12171981 */ /* 0x000ee2000c1e1900 */
[----:B--2---:R-:W-:-:S04]  /*0ec0*/  FFMA R21, R20, R11, R21 ;  /* 0x0000000b14157223 */ /* 0x004fc80000000015 */
[----:B---3--:R-:W-:-:S07]  /*0ed0*/  @P1 FFMA R21, R22, R23, R21 ;  /* 0x0000001716151223 */ /* 0x008fce0000000015 */
.L_x_46:
[----:B------:R-:W1:Y:S01]  /*0ee0*/  LDC.64 R16, c[0x0][0x390] ;  /* 0x0000e400ff107b82 */ /* 0x000e620000000a00 */
[----:B0-----:R-:W-:Y:S02]  /*0ef0*/  R2UR UR4, R12 ;  /* 0x000000000c0472ca */ /* 0x001fe400000e0000 */
[----:B------:R-:W-:-:S05]  /*0f00*/  R2UR UR5, R13 ;  /* 0x000000000d0572ca */ /* 0x000fca00000e0000 */
[----:B------:R-:W0:Y:S01]  /*0f10*/  LDC R11, c[0x0][0x39c] ;  /* 0x0000e700ff0b7b82 */ /* 0x000e220000000800 */
[----:B-1----:R-:W-:-:S07]  /*0f20*/  IMAD.WIDE R16, R3, 0x4, R16 ;  /* 0x0000000403107825 */ /* 0x002fce00078e0210 */
[----:B------:R1:W-:Y:S01]  /*0f30*/  STG.E desc[UR4][R16.64], R21 ;  /* 0x0000001510007986 */ /* 0x0003e2000c101904 */
[C---:B0-----:R-:W-:Y:S02]  /*0f40*/  IMAD R3, R8.reuse, R11, R11 ;  /* 0x0000000b08037224 */ /* 0x041fe400078e020b */
[----:B------:R-:W-:Y:S02]  /*0f50*/  VIADD R8, R8, 0x1 ;  /* 0x0000000108087836 */ /* 0x000fe40000000000 */
[----:B------:R-:W-:-:S04]  /*0f60*/  IMAD.IADD R3, R3, 0x1, R0 ;  /* 0x0000000103037824 */ /* 0x000fc800078e0200 */
[----:B------:R-:W-:-:S05]  /*0f70*/  IMAD R3, R3, R11, R2 ;  /* 0x0000000b03037224 */ /* 0x000fca00078e0202 */
[----:B------:R-:W-:-:S13]  /*0f80*/  ISETP.GE.AND P1, PT, R3, R10, PT ;  /* 0x0000000a0300720c */ /* 0x000fda0003f26270 */
[----:B-1----:R-:W-:Y:S05]  /*0f90*/  @!P1 BRA `(.L_x_49) ;  /* 0xfffffff000a49947 */ /* 0x002fea000383ffff */
.L_x_41:
[----:B------:R-:W-:Y:S05]  /*0fa0*/  BSYNC.RECONVERGENT B0 ;  /* 0x0000000000007941 */ /* 0x000fea0003800200 */
.L_x_40:
[----:B------:R-:W-:Y:S06]  /*0fb0*/  BAR.SYNC.DEFER_BLOCKING 0x0 ;  /* 0x0000000000007b1d */ /* 0x000fec0000010000 */
[----:B------:R-:W-:Y:S05]  /*0fc0*/  EXIT ;  /* 0x000000000000794d */ /* 0x000fea0003800000 */
.L_x_50:
        /* <DEDUP_REMOVED lines=11> */
.L_x_58:


//--------------------- .nv.shared.reserved.0     --------------------------
	.section	.nv.shared.reserved.0,"aw",@nobits
	.weak		__nv_reservedSMEM_offset_0_alias
	.size		__nv_reservedSMEM_offset_0_alias, 0, 64
	.other		__nv_reservedSMEM_offset_0_alias,@"STO_CUDA_RESERVED_SHARED STV_DEFAULT"
__nv_reservedSMEM_offset_0_alias:
	.zero		0
	.zero		64


//--------------------- .nv.constant0._Z26ScalarMatrixMultiplicationPffS_ii --------------------------
	.section	.nv.constant0._Z26ScalarMatrixMultiplicationPffS_ii,"a",@progbits
	.sectionflags	@""
	.align	4
.nv.constant0._Z26ScalarMatrixMultiplicationPffS_ii:
	.zero		928


//--------------------- .nv.constant0._Z26ScalarVectorMultiplicationPffS_ii --------------------------
	.section	.nv.constant0._Z26ScalarVectorMultiplicationPffS_ii,"a",@progbits
	.sectionflags	@""
	.align	4
.nv.constant0._Z26ScalarVectorMultiplicationPffS_ii:
	.zero		928


//--------------------- .nv.constant0._Z22VectorVectorDotProductPfS_S_S_ii --------------------------
	.section	.nv.constant0._Z22VectorVectorDotProductPfS_S_S_ii,"a",@progbits
	.sectionflags	@""
	.align	4
.nv.constant0._Z22VectorVectorDotProductPfS_S_S_ii:
	.zero		936


//--------------------- .nv.constant0._Z23ScalarVectorSubtractionPfS_fii --------------------------
	.section	.nv.constant0._Z23ScalarVectorSubtractionPfS_fii,"a",@progbits
	.sectionflags	@""
	.align	4
.nv.constant0._Z23ScalarVectorSubtractionPfS_fii:
	.zero		924


//--------------------- .nv.constant0._Z20VectorVectorAdditionPfS_ii --------------------------
	.section	.nv.constant0._Z20VectorVectorAdditionPfS_ii,"a",@progbits
	.sectionflags	@""
	.align	4
.nv.constant0._Z20VectorVectorAdditionPfS_ii:
	.zero		920


//--------------------- .nv.constant0._Z23VectorVectorSubtractionPfS_S_ii --------------------------
	.section	.nv.constant0._Z23VectorVectorSubtractionPfS_S_ii,"a",@progbits
	.sectionflags	@""
	.align	4
.nv.constant0._Z23VectorVectorSubtractionPfS_S_ii:
	.zero		928


//--------------------- .nv.constant0._Z26VectorMatrixMultiplicationPfS_S_ii --------------------------
	.section	.nv.constant0._Z26VectorMatrixMultiplicationPfS_S_ii,"a",@progbits
	.sectionflags	@""
	.align	4
.nv.constant0._Z26VectorMatrixMultiplicationPfS_S_ii:
	.zero		928


//--------------------- .nv.constant0._Z26MatrixVectorMultiplicationPfS_S_ii --------------------------
	.section	.nv.constant0._Z26MatrixVectorMultiplicationPfS_S_ii,"a",@progbits
	.sectionflags	@""
	.align	4
.nv.constant0._Z26MatrixVectorMultiplicationPfS_S_ii:
	.zero		928


//--------------------- SYMBOLS --------------------------

	.type		.nv.reservedSmem.offset0,@object
	.size		.nv.reservedSmem.offset0,0x4
